	.target	sm_90a

	.elftype	@"ET_EXEC"


//--------------------- .note.nv.tkinfo           --------------------------
	.section	.note.nv.tkinfo,"",@"SHT_NOTE"
	.sectionflags	@"SHF_NOTE_NV_TKINFO"
	.tkinfo
        /*0018*/ 	.word	0x00000002
        /*0030*/ 	.string	""
        /*0030*/ 	.string	"ptxas"
        /*0030*/ 	.string	"Cuda compilation tools, release 13.0, V13.0.88"
        /*0030*/ 	.string	"Build cuda_13.0.r13.0/compiler.36424714_0"
        /*0030*/ 	.string	"-arch sm_90a -m 64 "



//--------------------- .note.nv.cuinfo           --------------------------
	.section	.note.nv.cuinfo,"",@"SHT_NOTE"
	.sectionflags	@"SHF_NOTE_NV_CUINFO"
        /*0018*/ 	.short	0x0002
        /*001a*/ 	.short	0x005a
        /*001c*/ 	.short	0x0082
	.zero		2


//--------------------- .nv.info                  --------------------------
	.section	.nv.info,"",@"SHT_CUDA_INFO"
	.align	4


	//----- nvinfo : EIATTR_REGCOUNT
	.align		4
        /*0000*/ 	.byte	0x04, 0x2f
        /*0002*/ 	.short	(.L_15 - .L_14)
	.align		4
.L_14:
        /*0004*/ 	.word	index@(_ZN7cutlass13device_kernelINS_4gemm6kernel13GemmUniversalIN4cute5tupleIJiiiiEEENS1_10collective13CollectiveMmaINS1_34MainloopSm90TmaGmmaWarpSpecializedILi3ENS5_IJNS4_1CILi1EEENSA_ILi8EEESB_EEENS1_35KernelTmaWarpSpecializedCooperativeEEENS5_IJNSA_ILi256EEESG_NSA_ILi128EEEEEEaNS5_IJlSB_lEEEaSJ_NS4_8TiledMMAINS4_8MMA_AtomIJNS4_4SM904GMMA27MMA_64x256x32_S32S8S8_SS_TNEEEENS4_6LayoutINS5_IJNSA_ILi2EEESB_SB_EEENS5_IJSB_NSA_ILi0EEEST_EEEEENS5_IJNS4_10UnderscoreESW_SW_EEEEENS4_23SM90_TMA_LOAD_MULTICASTENS4_14ComposedLayoutINS4_7SwizzleILi3ELi4ELi3EEENS4_18smem_ptr_flag_bitsILi8EEENSQ_INS5_IJSC_SH_EEENS5_IJSH_SB_EEEEEEEvNS4_8identityENS4_13SM90_TMA_LOADES18_vS19_EENS_8epilogue10collective6detail29Sm90TmaWarpSpecializedAdapterINS1D_15DefaultEpilogueIaSJ_SJ_NS1C_6thread17LinearCombinationIaLi1EiiLNS1H_9ScaleType4KindE0ELNS_15FloatRoundStyleE2EaEENS1_15EpilogueDefaultEEEEEvvEEEEvNT_6ParamsE)
        /*0008*/ 	.word	0x000000a8


	//----- nvinfo : EIATTR_FRAME_SIZE
	.align		4
.L_15:
        /*000c*/ 	.byte	0x04, 0x11
        /*000e*/ 	.short	(.L_17 - .L_16)
	.align		4
.L_16:
        /*0010*/ 	.word	index@(_ZN7cutlass13device_kernelINS_4gemm6kernel13GemmUniversalIN4cute5tupleIJiiiiEEENS1_10collective13CollectiveMmaINS1_34MainloopSm90TmaGmmaWarpSpecializedILi3ENS5_IJNS4_1CILi1EEENSA_ILi8EEESB_EEENS1_35KernelTmaWarpSpecializedCooperativeEEENS5_IJNSA_ILi256EEESG_NSA_ILi128EEEEEEaNS5_IJlSB_lEEEaSJ_NS4_8TiledMMAINS4_8MMA_AtomIJNS4_4SM904GMMA27MMA_64x256x32_S32S8S8_SS_TNEEEENS4_6LayoutINS5_IJNSA_ILi2EEESB_SB_EEENS5_IJSB_NSA_ILi0EEEST_EEEEENS5_IJNS4_10UnderscoreESW_SW_EEEEENS4_23SM90_TMA_LOAD_MULTICASTENS4_14ComposedLayoutINS4_7SwizzleILi3ELi4ELi3EEENS4_18smem_ptr_flag_bitsILi8EEENSQ_INS5_IJSC_SH_EEENS5_IJSH_SB_EEEEEEEvNS4_8identityENS4_13SM90_TMA_LOADES18_vS19_EENS_8epilogue10collective6detail29Sm90TmaWarpSpecializedAdapterINS1D_15DefaultEpilogueIaSJ_SJ_NS1C_6thread17LinearCombinationIaLi1EiiLNS1H_9ScaleType4KindE0ELNS_15FloatRoundStyleE2EaEENS1_15EpilogueDefaultEEEEEvvEEEEvNT_6ParamsE)
        /*0014*/ 	.word	0x00000788


	//----- nvinfo : EIATTR_MIN_STACK_SIZE
	.align		4
.L_17:
        /*0018*/ 	.byte	0x04, 0x12
        /*001a*/ 	.short	(.L_19 - .L_18)
	.align		4
.L_18:
        /*001c*/ 	.word	index@(_ZN7cutlass13device_kernelINS_4gemm6kernel13GemmUniversalIN4cute5tupleIJiiiiEEENS1_10collective13CollectiveMmaINS1_34MainloopSm90TmaGmmaWarpSpecializedILi3ENS5_IJNS4_1CILi1EEENSA_ILi8EEESB_EEENS1_35KernelTmaWarpSpecializedCooperativeEEENS5_IJNSA_ILi256EEESG_NSA_ILi128EEEEEEaNS5_IJlSB_lEEEaSJ_NS4_8TiledMMAINS4_8MMA_AtomIJNS4_4SM904GMMA27MMA_64x256x32_S32S8S8_SS_TNEEEENS4_6LayoutINS5_IJNSA_ILi2EEESB_SB_EEENS5_IJSB_NSA_ILi0EEEST_EEEEENS5_IJNS4_10UnderscoreESW_SW_EEEEENS4_23SM90_TMA_LOAD_MULTICASTENS4_14ComposedLayoutINS4_7SwizzleILi3ELi4ELi3EEENS4_18smem_ptr_flag_bitsILi8EEENSQ_INS5_IJSC_SH_EEENS5_IJSH_SB_EEEEEEEvNS4_8identityENS4_13SM90_TMA_LOADES18_vS19_EENS_8epilogue10collective6detail29Sm90TmaWarpSpecializedAdapterINS1D_15DefaultEpilogueIaSJ_SJ_NS1C_6thread17LinearCombinationIaLi1EiiLNS1H_9ScaleType4KindE0ELNS_15FloatRoundStyleE2EaEENS1_15EpilogueDefaultEEEEEvvEEEEvNT_6ParamsE)
        /*0020*/ 	.word	0x00000788
.L_19:


//--------------------- .nv.compat                --------------------------
	.section	.nv.compat,"",@"SHT_CUDA_COMPAT_INFO"
	.align	4
        /*0000*/ 	.byte	0x02, 0x09, 0x01, 0x00, 0x02, 0x02, 0x04, 0x00, 0x02, 0x05, 0x05, 0x00, 0x03, 0x07, 0x01, 0x01
        /*0010*/ 	.byte	0x02, 0x03, 0x01, 0x00, 0x02, 0x06, 0x01, 0x00, 0x04, 0x0b, 0x08, 0x00, 0x00, 0x00, 0x00, 0x00
        /*0020*/ 	.byte	0x00, 0x00, 0x00, 0x00


//--------------------- .nv.info._ZN7cutlass13device_kernelINS_4gemm6kernel13GemmUniversalIN4cute5tupleIJiiiiEEENS1_10collective13CollectiveMmaINS1_34MainloopSm90TmaGmmaWarpSpecializedILi3ENS5_IJNS4_1CILi1EEENSA_ILi8EEESB_EEENS1_35KernelTmaWarpSpecializedCooperativeEEENS5_IJNSA_ILi256EEESG_NSA_ILi128EEEEEEaNS5_IJlSB_lEEEaSJ_NS4_8TiledMMAINS4_8MMA_AtomIJNS4_4SM904GMMA27MMA_64x256x32_S32S8S8_SS_TNEEEENS4_6LayoutINS5_IJNSA_ILi2EEESB_SB_EEENS5_IJSB_NSA_ILi0EEEST_EEEEENS5_IJNS4_10UnderscoreESW_SW_EEEEENS4_23SM90_TMA_LOAD_MULTICASTENS4_14ComposedLayoutINS4_7SwizzleILi3ELi4ELi3EEENS4_18smem_ptr_flag_bitsILi8EEENSQ_INS5_IJSC_SH_EEENS5_IJSH_SB_EEEEEEEvNS4_8identityENS4_13SM90_TMA_LOADES18_vS19_EENS_8epilogue10collective6detail29Sm90TmaWarpSpecializedAdapterINS1D_15DefaultEpilogueIaSJ_SJ_NS1C_6thread17LinearCombinationIaLi1EiiLNS1H_9ScaleType4KindE0ELNS_15FloatRoundStyleE2EaEENS1_15EpilogueDefaultEEEEEvvEEEEvNT_6ParamsE --------------------------
	.section	.nv.info._ZN7cutlass13device_kernelINS_4gemm6kernel13GemmUniversalIN4cute5tupleIJiiiiEEENS1_10collective13CollectiveMmaINS1_34MainloopSm90TmaGmmaWarpSpecializedILi3ENS5_IJNS4_1CILi1EEENSA_ILi8EEESB_EEENS1_35KernelTmaWarpSpecializedCooperativeEEENS5_IJNSA_ILi256EEESG_NSA_ILi128EEEEEEaNS5_IJlSB_lEEEaSJ_NS4_8TiledMMAINS4_8MMA_AtomIJNS4_4SM904GMMA27MMA_64x256x32_S32S8S8_SS_TNEEEENS4_6LayoutINS5_IJNSA_ILi2EEESB_SB_EEENS5_IJSB_NSA_ILi0EEEST_EEEEENS5_IJNS4_10UnderscoreESW_SW_EEEEENS4_23SM90_TMA_LOAD_MULTICASTENS4_14ComposedLayoutINS4_7SwizzleILi3ELi4ELi3EEENS4_18smem_ptr_flag_bitsILi8EEENSQ_INS5_IJSC_SH_EEENS5_IJSH_SB_EEEEEEEvNS4_8identityENS4_13SM90_TMA_LOADES18_vS19_EENS_8epilogue10collective6detail29Sm90TmaWarpSpecializedAdapterINS1D_15DefaultEpilogueIaSJ_SJ_NS1C_6thread17LinearCombinationIaLi1EiiLNS1H_9ScaleType4KindE0ELNS_15FloatRoundStyleE2EaEENS1_15EpilogueDefaultEEEEEvvEEEEvNT_6ParamsE,"",@"SHT_CUDA_INFO"
	.sectionflags	@""
	.align	4


	//----- nvinfo : EIATTR_CUDA_API_VERSION
	.align		4
        /*0000*/ 	.byte	0x04, 0x37
        /*0002*/ 	.short	(.L_21 - .L_20)
.L_20:
        /*0004*/ 	.word	0x00000082


	//----- nvinfo : EIATTR_KPARAM_INFO
	.align		4
.L_21:
        /*0008*/ 	.byte	0x04, 0x17
        /*000a*/ 	.short	(.L_23 - .L_22)
.L_22:
        /*000c*/ 	.word	0x00000000
        /*0010*/ 	.short	0x0000
        /*0012*/ 	.short	0x0070
        /*0014*/ 	.byte	0x00, 0xf0, 0x01, 0x10


	//----- nvinfo : EIATTR_SPARSE_MMA_MASK
	.align		4
.L_23:
        /*0018*/ 	.byte	0x03, 0x50
        /*001a*/ 	.short	0x0000


	//----- nvinfo : EIATTR_MAXREG_COUNT
	.align		4
        /*001c*/ 	.byte	0x03, 0x1b
        /*001e*/ 	.short	0x00a8


	//----- nvinfo : EIATTR_NUM_BARRIERS
	.align		4
        /*0020*/ 	.byte	0x02, 0x4c
        /*0022*/ 	.byte	0x01
	.zero		1


	//----- nvinfo : EIATTR_EXTERNS
	.align		4
        /*0024*/ 	.byte	0x04, 0x0f
        /*0026*/ 	.short	(.L_25 - .L_24)


	//   ....[0]....
	.align		4
.L_24:
        /*0028*/ 	.word	index@(__assertfail)


	//----- nvinfo : EIATTR_ANNOTATIONS
	.align		4
.L_25:
        /*002c*/ 	.byte	0x04, 0x55
        /*002e*/ 	.short	(.L_27 - .L_26)


	//   ....[0]....
.L_26:
        /*0030*/ 	.word	0x00000001
        /*0034*/ 	.byte	0x70, 0x09, 0x00, 0x00, 0x01, 0x00, 0x00, 0x00, 0x80, 0x09, 0x00, 0x00, 0x01, 0x00, 0x00, 0x00
        /* <DEDUP_REMOVED lines=717> */
        /*2d14*/ 	.byte	0x00, 0x7d, 0x01, 0x00, 0x01, 0x00, 0x00, 0x00, 0x20, 0x7d, 0x01, 0x00


	//----- nvinfo : EIATTR_MERCURY_ISA_VERSION
	.align		4
.L_27:
        /*2d20*/ 	.byte	0x03, 0x5f
        /*2d22*/ 	.short	0x0101


	//----- nvinfo : EIATTR_INT_WARP_WIDE_INSTR_OFFSETS
	.align		4
        /*2d24*/ 	.byte	0x04, 0x31
        /*2d26*/ 	.short	(.L_29 - .L_28)


	//   ....[0]....
.L_28:
        /*2d28*/ 	.word	0x00000530


	//   ....[1]....
        /*2d2c*/ 	.word	0x000005e0


	//   ....[2]....
        /*2d30*/ 	.word	0x000006c0


	//----- nvinfo : EIATTR_COOP_GROUP_MASK_REGIDS
	.align		4
.L_29:
        /*2d34*/ 	.byte	0x04, 0x29
        /*2d36*/ 	.short	(.L_31 - .L_30)


	//   ....[0]....
.L_30:
        /*2d38*/ 	.word	0xffffffff


	//   ....[1]....
        /*2d3c*/ 	.word	0xffffffff


	//   ....[2]....
        /*2d40*/ 	.word	0xffffffff


	//   ....[3]....
        /*2d44*/ 	.word	0xffffffff


	//   ....[4]....
        /*2d48*/ 	.word	0xffffffff


	//   ....[5]....
        /*2d4c*/ 	.word	0xffffffff


	//----- nvinfo : EIATTR_COOP_GROUP_INSTR_OFFSETS
	.align		4
.L_31:
        /*2d50*/ 	.byte	0x04, 0x28
        /*2d52*/ 	.short	(.L_33 - .L_32)


	//   ....[0]....
.L_32:
        /*2d54*/ 	.word	0x00000070


	//   ....[1]....
        /*2d58*/ 	.word	0x00000080


	//   ....[2]....
        /*2d5c*/ 	.word	0x000001a0


	//   ....[3]....
        /*2d60*/ 	.word	0x000003a0


	//   ....[4]....
        /*2d64*/ 	.word	0x000007b0


	//   ....[5]....
        /*2d68*/ 	.word	0x00001380


	//----- nvinfo : EIATTR_REG_RECONFIG
	.align		4
.L_33:
        /*2d6c*/ 	.byte	0x01, 0x54
	.zero		2


	//----- nvinfo : EIATTR_SYSCALL_OFFSETS
	.align		4
        /*2d70*/ 	.byte	0x04, 0x46
        /*2d72*/ 	.short	(.L_35 - .L_34)


	//   ....[0]....
.L_34:
        /*2d74*/ 	.word	0x00001540


	//----- nvinfo : EIATTR_MBARRIER_INSTR_OFFSETS
	.align		4
.L_35:
        /*2d78*/ 	.byte	0x04, 0x39
        /*2d7a*/ 	.short	(.L_37 - .L_36)


	//   ....[0]....
.L_36:
        /*2d7c*/ 	.word	0x00000320
        /*2d80*/ 	.word	0x000000ff
        /*2d84*/ 	.word	0x00000000
        /*2d88*/ 	.short	0x0100
        /*2d8a*/ 	.byte	0x08
	.zero		1


	//   ....[1]....
        /*2d8c*/ 	.word	0x00000330
        /*2d90*/ 	.word	0x000000ff
        /*2d94*/ 	.word	0x00000018
        /*2d98*/ 	.short	0x0100
        /*2d9a*/ 	.byte	0x08
	.zero		1


	//   ....[2]....
        /*2d9c*/ 	.word	0x00000340
        /*2da0*/ 	.word	0x000000ff
        /*2da4*/ 	.word	0x00000008
        /*2da8*/ 	.short	0x0100
        /*2daa*/ 	.byte	0x08
	.zero		1


	//   ....[3]....
        /*2dac*/ 	.word	0x00000350
        /*2db0*/ 	.word	0x000000ff
        /*2db4*/ 	.word	0x00000020
        /*2db8*/ 	.short	0x0100
        /*2dba*/ 	.byte	0x08
	.zero		1


	//   ....[4]....
        /*2dbc*/ 	.word	0x00000360
        /*2dc0*/ 	.word	0x000000ff
        /*2dc4*/ 	.word	0x00000010
        /*2dc8*/ 	.short	0x0100
        /*2dca*/ 	.byte	0x08
	.zero		1


	//   ....[5]....
        /*2dcc*/ 	.word	0x00000370
        /*2dd0*/ 	.word	0x000000ff
        /*2dd4*/ 	.word	0x00000028
        /*2dd8*/ 	.short	0x0100
        /*2dda*/ 	.byte	0x08
	.zero		1


	//   ....[6]....
        /*2ddc*/ 	.word	0x00000730
        /*2de0*/ 	.word	0x000000ff
        /*2de4*/ 	.word	0x00000040
        /*2de8*/ 	.short	0x0100
        /*2dea*/ 	.byte	0x07
	.zero		1


	//   ....[7]....
        /*2dec*/ 	.word	0x00000760
        /*2df0*/ 	.word	0x000000ff
        /*2df4*/ 	.word	0x00000048
        /*2df8*/ 	.short	0x0100
        /*2dfa*/ 	.byte	0x07
	.zero		1


	//   ....[8]....
        /*2dfc*/ 	.word	0x00001620
        /*2e00*/ 	.word	0x00000003
        /*2e04*/ 	.word	0x00000000
        /*2e08*/ 	.short	0x010a
        /*2e0a*/ 	.byte	0x3f
	.zero		1


	//   ....[9]....
        /*2e0c*/ 	.word	0x00001660
        /*2e10*/ 	.word	0x00000003
        /*2e14*/ 	.word	0x00000000
        /*2e18*/ 	.short	0x010a
        /*2e1a*/ 	.byte	0x3f
	.zero		1


	//   ....[10]....
        /*2e1c*/ 	.word	0x00004cb0
        /*2e20*/ 	.word	0x00000002
        /*2e24*/ 	.word	0x00000000
        /*2e28*/ 	.short	0x010a
        /*2e2a*/ 	.byte	0x3f
	.zero		1


	//   ....[11]....
        /*2e2c*/ 	.word	0x00004cf0
        /*2e30*/ 	.word	0x00000002
        /*2e34*/ 	.word	0x00000000
        /*2e38*/ 	.short	0x010a
        /*2e3a*/ 	.byte	0x3f
	.zero		1


	//   ....[12]....
        /*2e3c*/ 	.word	0x00008de0
        /*2e40*/ 	.word	0x00000002
        /*2e44*/ 	.word	0x00000000
        /*2e48*/ 	.short	0x0101
        /*2e4a*/ 	.byte	0x3f
	.zero		1


	//   ....[13]....
        /*2e4c*/ 	.word	0x00009010
        /*2e50*/ 	.word	0x00000000
        /*2e54*/ 	.word	0x00000000
        /*2e58*/ 	.short	0x0101
        /*2e5a*/ 	.byte	0x3f
	.zero		1


	//   ....[14]....
        /*2e5c*/ 	.word	0x00017890
        /*2e60*/ 	.word	0x0000000c
        /*2e64*/ 	.word	0x00000018
        /*2e68*/ 	.short	0x010a
        /*2e6a*/ 	.byte	0x3f
	.zero		1


	//   ....[15]....
        /*2e6c*/ 	.word	0x00017c20
        /*2e70*/ 	.word	0x00000002
        /*2e74*/ 	.word	0x00000048
        /*2e78*/ 	.short	0x0101
        /*2e7a*/ 	.byte	0x3f
	.zero		1


	//   ....[16]....
        /*2e7c*/ 	.word	0x00018420
        /*2e80*/ 	.word	0x00000005
        /*2e84*/ 	.word	0x00000000
        /*2e88*/ 	.short	0x010a
        /*2e8a*/ 	.byte	0x3f
	.zero		1


	//   ....[17]....
        /*2e8c*/ 	.word	0x000184b0
        /*2e90*/ 	.word	0x00000007
        /*2e94*/ 	.word	0x00000000
        /*2e98*/ 	.short	0x010a
        /*2e9a*/ 	.byte	0x3f
	.zero		1


	//   ....[18]....
        /*2e9c*/ 	.word	0x00018540
        /*2ea0*/ 	.word	0x00000003
        /*2ea4*/ 	.word	0x00000000
        /*2ea8*/ 	.short	0x010a
        /*2eaa*/ 	.byte	0x3f
	.zero		1


	//   ....[19]....
        /*2eac*/ 	.word	0x000185a0
        /*2eb0*/ 	.word	0x00000003
        /*2eb4*/ 	.word	0x00000000
        /*2eb8*/ 	.short	0x010a
        /*2eba*/ 	.byte	0x3f
	.zero		1


	//   ....[20]....
        /*2ebc*/ 	.word	0x000185f0
        /*2ec0*/ 	.word	0x00000002
        /*2ec4*/ 	.word	0x00000000
        /*2ec8*/ 	.short	0x010a
        /*2eca*/ 	.byte	0x3f
	.zero		1


	//   ....[21]....
        /*2ecc*/ 	.word	0x000186c0
        /*2ed0*/ 	.word	0x0000000c
        /*2ed4*/ 	.word	0x00000018
        /*2ed8*/ 	.short	0x010a
        /*2eda*/ 	.byte	0x3f
	.zero		1


	//   ....[22]....
        /*2edc*/ 	.word	0x00018790
        /*2ee0*/ 	.word	0x00000005
        /*2ee4*/ 	.word	0x00000000
        /*2ee8*/ 	.short	0x010a
        /*2eea*/ 	.byte	0x3f
	.zero		1


	//   ....[23]....
        /*2eec*/ 	.word	0x000187e0
        /*2ef0*/ 	.word	0x00000007
        /*2ef4*/ 	.word	0x00000000
        /*2ef8*/ 	.short	0x010a
        /*2efa*/ 	.byte	0x3f
	.zero		1


	//----- nvinfo : EIATTR_NUM_MBARRIERS
	.align		4
.L_37:
        /*2efc*/ 	.byte	0x03, 0x38
        /*2efe*/ 	.short	0x0008


	//----- nvinfo : EIATTR_EXIT_INSTR_OFFSETS
	.align		4
        /*2f00*/ 	.byte	0x04, 0x1c
        /*2f02*/ 	.short	(.L_39 - .L_38)


	//   ....[0]....
.L_38:
        /*2f04*/ 	.word	0x00000a10


	//   ....[1]....
        /*2f08*/ 	.word	0x000012a0


	//   ....[2]....
        /*2f0c*/ 	.word	0x00016ee0


	//   ....[3]....
        /*2f10*/ 	.word	0x00017500


	//   ....[4]....
        /*2f14*/ 	.word	0x00018590


	//----- nvinfo : EIATTR_MAX_THREADS
	.align		4
.L_39:
        /*2f18*/ 	.byte	0x04, 0x05
        /*2f1a*/ 	.short	(.L_41 - .L_40)
.L_40:
        /*2f1c*/ 	.word	0x00000180
        /*2f20*/ 	.word	0x00000001
        /*2f24*/ 	.word	0x00000001


	//----- nvinfo : EIATTR_CRS_STACK_SIZE
	.align		4
.L_41:
        /*2f28*/ 	.byte	0x04, 0x1e
        /*2f2a*/ 	.short	(.L_43 - .L_42)
.L_42:
        /*2f2c*/ 	.word	0x00000000


	//----- nvinfo : EIATTR_CBANK_PARAM_SIZE
	.align		4
.L_43:
        /*2f30*/ 	.byte	0x03, 0x19
        /*2f32*/ 	.short	0x0470


	//----- nvinfo : EIATTR_PARAM_CBANK
	.align		4
        /*2f34*/ 	.byte	0x04, 0x0a
        /*2f36*/ 	.short	(.L_45 - .L_44)
	.align		4
.L_44:
        /*2f38*/ 	.word	index@(.nv.constant0._ZN7cutlass13device_kernelINS_4gemm6kernel13GemmUniversalIN4cute5tupleIJiiiiEEENS1_10collective13CollectiveMmaINS1_34MainloopSm90TmaGmmaWarpSpecializedILi3ENS5_IJNS4_1CILi1EEENSA_ILi8EEESB_EEENS1_35KernelTmaWarpSpecializedCooperativeEEENS5_IJNSA_ILi256EEESG_NSA_ILi128EEEEEEaNS5_IJlSB_lEEEaSJ_NS4_8TiledMMAINS4_8MMA_AtomIJNS4_4SM904GMMA27MMA_64x256x32_S32S8S8_SS_TNEEEENS4_6LayoutINS5_IJNSA_ILi2EEESB_SB_EEENS5_IJSB_NSA_ILi0EEEST_EEEEENS5_IJNS4_10UnderscoreESW_SW_EEEEENS4_23SM90_TMA_LOAD_MULTICASTENS4_14ComposedLayoutINS4_7SwizzleILi3ELi4ELi3EEENS4_18smem_ptr_flag_bitsILi8EEENSQ_INS5_IJSC_SH_EEENS5_IJSH_SB_EEEEEEEvNS4_8identityENS4_13SM90_TMA_LOADES18_vS19_EENS_8epilogue10collective6detail29Sm90TmaWarpSpecializedAdapterINS1D_15DefaultEpilogueIaSJ_SJ_NS1C_6thread17LinearCombinationIaLi1EiiLNS1H_9ScaleType4KindE0ELNS_15FloatRoundStyleE2EaEENS1_15EpilogueDefaultEEEEEvvEEEEvNT_6ParamsE)
        /*2f3c*/ 	.short	0x0210
        /*2f3e*/ 	.short	0x0470


	//----- nvinfo : EIATTR_SW_WAR
	.align		4
.L_45:
        /*2f40*/ 	.byte	0x04, 0x36
        /*2f42*/ 	.short	(.L_47 - .L_46)
.L_46:
        /*2f44*/ 	.word	0x00000008
.L_47:


//--------------------- .nv.callgraph             --------------------------
	.section	.nv.callgraph,"",@"SHT_CUDA_CALLGRAPH"
	.align	4
	.sectionentsize	8
	.align		4
        /*0000*/ 	.word	0x00000000
	.align		4
        /*0004*/ 	.word	0xffffffff
	.align		4
        /*0008*/ 	.word	index@(_ZN7cutlass13device_kernelINS_4gemm6kernel13GemmUniversalIN4cute5tupleIJiiiiEEENS1_10collective13CollectiveMmaINS1_34MainloopSm90TmaGmmaWarpSpecializedILi3ENS5_IJNS4_1CILi1EEENSA_ILi8EEESB_EEENS1_35KernelTmaWarpSpecializedCooperativeEEENS5_IJNSA_ILi256EEESG_NSA_ILi128EEEEEEaNS5_IJlSB_lEEEaSJ_NS4_8TiledMMAINS4_8MMA_AtomIJNS4_4SM904GMMA27MMA_64x256x32_S32S8S8_SS_TNEEEENS4_6LayoutINS5_IJNSA_ILi2EEESB_SB_EEENS5_IJSB_NSA_ILi0EEEST_EEEEENS5_IJNS4_10UnderscoreESW_SW_EEEEENS4_23SM90_TMA_LOAD_MULTICASTENS4_14ComposedLayoutINS4_7SwizzleILi3ELi4ELi3EEENS4_18smem_ptr_flag_bitsILi8EEENSQ_INS5_IJSC_SH_EEENS5_IJSH_SB_EEEEEEEvNS4_8identityENS4_13SM90_TMA_LOADES18_vS19_EENS_8epilogue10collective6detail29Sm90TmaWarpSpecializedAdapterINS1D_15DefaultEpilogueIaSJ_SJ_NS1C_6thread17LinearCombinationIaLi1EiiLNS1H_9ScaleType4KindE0ELNS_15FloatRoundStyleE2EaEENS1_15EpilogueDefaultEEEEEvvEEEEvNT_6ParamsE)
	.align		4
        /*000c*/ 	.word	index@(__assertfail)
	.align		4
        /*0010*/ 	.word	0x00000000
	.align		4
        /*0014*/ 	.word	0xfffffffe
	.align		4
        /*0018*/ 	.word	0x00000000
	.align		4
        /*001c*/ 	.word	0xfffffffd
	.align		4
        /*0020*/ 	.word	0x00000000
	.align		4
        /*0024*/ 	.word	0xfffffffc


//--------------------- .nv.constant4             --------------------------
	.section	.nv.constant4,"a",@progbits
	.align	8
	.align		8
.nv.constant4:
        /*0000*/ 	.dword	__assertfail
	.align		8
        /*0008*/ 	.dword	__unnamed_1
	.align		8
        /*0010*/ 	.dword	_ZN40_INTERNAL_c5020f38_4_k_cu_f3800f53_204824cuda3std3__45__cpo5beginE
	.align		8
        /*0018*/ 	.dword	_ZN40_INTERNAL_c5020f38_4_k_cu_f3800f53_204824cuda3std3__45__cpo3endE
	.align		8
        /*0020*/ 	.dword	_ZN40_INTERNAL_c5020f38_4_k_cu_f3800f53_204824cuda3std3__45__cpo6cbeginE
	.align		8
        /*0028*/ 	.dword	_ZN40_INTERNAL_c5020f38_4_k_cu_f3800f53_204824cuda3std3__45__cpo4cendE
	.align		8
        /*0030*/ 	.dword	_ZN40_INTERNAL_c5020f38_4_k_cu_f3800f53_204824cuda3std3__442_GLOBAL__N__c5020f38_4_k_cu_f3800f53_204826ignoreE
	.align		8
        /*0038*/ 	.dword	_ZN40_INTERNAL_c5020f38_4_k_cu_f3800f53_204824cuda3std3__419piecewise_constructE
	.align		8
        /*0040*/ 	.dword	_ZN40_INTERNAL_c5020f38_4_k_cu_f3800f53_204824cuda3std3__48in_placeE
	.align		8
        /*0048*/ 	.dword	_ZN40_INTERNAL_c5020f38_4_k_cu_f3800f53_204824cuda3std6ranges3__45__cpo4swapE
	.align		8
        /*0050*/ 	.dword	_ZN40_INTERNAL_c5020f38_4_k_cu_f3800f53_204824cuda3std6ranges3__45__cpo9iter_moveE
	.align		8
        /*0058*/ 	.dword	_ZN40_INTERNAL_c5020f38_4_k_cu_f3800f53_204824cute7productE
	.align		8
        /*0060*/ 	.dword	_ZN40_INTERNAL_c5020f38_4_k_cu_f3800f53_204824cute1_E
	.align		8
        /*0068*/ 	.dword	$str$22
	.align		8
        /*0070*/ 	.dword	$str$23


//--------------------- .text._ZN7cutlass13device_kernelINS_4gemm6kernel13GemmUniversalIN4cute5tupleIJiiiiEEENS1_10collective13CollectiveMmaINS1_34MainloopSm90TmaGmmaWarpSpecializedILi3ENS5_IJNS4_1CILi1EEENSA_ILi8EEESB_EEENS1_35KernelTmaWarpSpecializedCooperativeEEENS5_IJNSA_ILi256EEESG_NSA_ILi128EEEEEEaNS5_IJlSB_lEEEaSJ_NS4_8TiledMMAINS4_8MMA_AtomIJNS4_4SM904GMMA27MMA_64x256x32_S32S8S8_SS_TNEEEENS4_6LayoutINS5_IJNSA_ILi2EEESB_SB_EEENS5_IJSB_NSA_ILi0EEEST_EEEEENS5_IJNS4_10UnderscoreESW_SW_EEEEENS4_23SM90_TMA_LOAD_MULTICASTENS4_14ComposedLayoutINS4_7SwizzleILi3ELi4ELi3EEENS4_18smem_ptr_flag_bitsILi8EEENSQ_INS5_IJSC_SH_EEENS5_IJSH_SB_EEEEEEEvNS4_8identityENS4_13SM90_TMA_LOADES18_vS19_EENS_8epilogue10collective6detail29Sm90TmaWarpSpecializedAdapterINS1D_15DefaultEpilogueIaSJ_SJ_NS1C_6thread17LinearCombinationIaLi1EiiLNS1H_9ScaleType4KindE0ELNS_15FloatRoundStyleE2EaEENS1_15EpilogueDefaultEEEEEvvEEEEvNT_6ParamsE --------------------------
	.section	.text._ZN7cutlass13device_kernelINS_4gemm6kernel13GemmUniversalIN4cute5tupleIJiiiiEEENS1_10collective13CollectiveMmaINS1_34MainloopSm90TmaGmmaWarpSpecializedILi3ENS5_IJNS4_1CILi1EEENSA_ILi8EEESB_EEENS1_35KernelTmaWarpSpecializedCooperativeEEENS5_IJNSA_ILi256EEESG_NSA_ILi128EEEEEEaNS5_IJlSB_lEEEaSJ_NS4_8TiledMMAINS4_8MMA_AtomIJNS4_4SM904GMMA27MMA_64x256x32_S32S8S8_SS_TNEEEENS4_6LayoutINS5_IJNSA_ILi2EEESB_SB_EEENS5_IJSB_NSA_ILi0EEEST_EEEEENS5_IJNS4_10UnderscoreESW_SW_EEEEENS4_23SM90_TMA_LOAD_MULTICASTENS4_14ComposedLayoutINS4_7SwizzleILi3ELi4ELi3EEENS4_18smem_ptr_flag_bitsILi8EEENSQ_INS5_IJSC_SH_EEENS5_IJSH_SB_EEEEEEEvNS4_8identityENS4_13SM90_TMA_LOADES18_vS19_EENS_8epilogue10collective6detail29Sm90TmaWarpSpecializedAdapterINS1D_15DefaultEpilogueIaSJ_SJ_NS1C_6thread17LinearCombinationIaLi1EiiLNS1H_9ScaleType4KindE0ELNS_15FloatRoundStyleE2EaEENS1_15EpilogueDefaultEEEEEvvEEEEvNT_6ParamsE,"ax",@progbits
	.align	128
.text._ZN7cutlass13device_kernelINS_4gemm6kernel13GemmUniversalIN4cute5tupleIJiiiiEEENS1_10collective13CollectiveMmaINS1_34MainloopSm90TmaGmmaWarpSpecializedILi3ENS5_IJNS4_1CILi1EEENSA_ILi8EEESB_EEENS1_35KernelTmaWarpSpecializedCooperativeEEENS5_IJNSA_ILi256EEESG_NSA_ILi128EEEEEEaNS5_IJlSB_lEEEaSJ_NS4_8TiledMMAINS4_8MMA_AtomIJNS4_4SM904GMMA27MMA_64x256x32_S32S8S8_SS_TNEEEENS4_6LayoutINS5_IJNSA_ILi2EEESB_SB_EEENS5_IJSB_NSA_ILi0EEEST_EEEEENS5_IJNS4_10UnderscoreESW_SW_EEEEENS4_23SM90_TMA_LOAD_MULTICASTENS4_14ComposedLayoutINS4_7SwizzleILi3ELi4ELi3EEENS4_18smem_ptr_flag_bitsILi8EEENSQ_INS5_IJSC_SH_EEENS5_IJSH_SB_EEEEEEEvNS4_8identityENS4_13SM90_TMA_LOADES18_vS19_EENS_8epilogue10collective6detail29Sm90TmaWarpSpecializedAdapterINS1D_15DefaultEpilogueIaSJ_SJ_NS1C_6thread17LinearCombinationIaLi1EiiLNS1H_9ScaleType4KindE0ELNS_15FloatRoundStyleE2EaEENS1_15EpilogueDefaultEEEEEvvEEEEvNT_6ParamsE:
        .type           _ZN7cutlass13device_kernelINS_4gemm6kernel13GemmUniversalIN4cute5tupleIJiiiiEEENS1_10collective13CollectiveMmaINS1_34MainloopSm90TmaGmmaWarpSpecializedILi3ENS5_IJNS4_1CILi1EEENSA_ILi8EEESB_EEENS1_35KernelTmaWarpSpecializedCooperativeEEENS5_IJNSA_ILi256EEESG_NSA_ILi128EEEEEEaNS5_IJlSB_lEEEaSJ_NS4_8TiledMMAINS4_8MMA_AtomIJNS4_4SM904GMMA27MMA_64x256x32_S32S8S8_SS_TNEEEENS4_6LayoutINS5_IJNSA_ILi2EEESB_SB_EEENS5_IJSB_NSA_ILi0EEEST_EEEEENS5_IJNS4_10UnderscoreESW_SW_EEEEENS4_23SM90_TMA_LOAD_MULTICASTENS4_14ComposedLayoutINS4_7SwizzleILi3ELi4ELi3EEENS4_18smem_ptr_flag_bitsILi8EEENSQ_INS5_IJSC_SH_EEENS5_IJSH_SB_EEEEEEEvNS4_8identityENS4_13SM90_TMA_LOADES18_vS19_EENS_8epilogue10collective6detail29Sm90TmaWarpSpecializedAdapterINS1D_15DefaultEpilogueIaSJ_SJ_NS1C_6thread17LinearCombinationIaLi1EiiLNS1H_9ScaleType4KindE0ELNS_15FloatRoundStyleE2EaEENS1_15EpilogueDefaultEEEEEvvEEEEvNT_6ParamsE,@function
        .size           _ZN7cutlass13device_kernelINS_4gemm6kernel13GemmUniversalIN4cute5tupleIJiiiiEEENS1_10collective13CollectiveMmaINS1_34MainloopSm90TmaGmmaWarpSpecializedILi3ENS5_IJNS4_1CILi1EEENSA_ILi8EEESB_EEENS1_35KernelTmaWarpSpecializedCooperativeEEENS5_IJNSA_ILi256EEESG_NSA_ILi128EEEEEEaNS5_IJlSB_lEEEaSJ_NS4_8TiledMMAINS4_8MMA_AtomIJNS4_4SM904GMMA27MMA_64x256x32_S32S8S8_SS_TNEEEENS4_6LayoutINS5_IJNSA_ILi2EEESB_SB_EEENS5_IJSB_NSA_ILi0EEEST_EEEEENS5_IJNS4_10UnderscoreESW_SW_EEEEENS4_23SM90_TMA_LOAD_MULTICASTENS4_14ComposedLayoutINS4_7SwizzleILi3ELi4ELi3EEENS4_18smem_ptr_flag_bitsILi8EEENSQ_INS5_IJSC_SH_EEENS5_IJSH_SB_EEEEEEEvNS4_8identityENS4_13SM90_TMA_LOADES18_vS19_EENS_8epilogue10collective6detail29Sm90TmaWarpSpecializedAdapterINS1D_15DefaultEpilogueIaSJ_SJ_NS1C_6thread17LinearCombinationIaLi1EiiLNS1H_9ScaleType4KindE0ELNS_15FloatRoundStyleE2EaEENS1_15EpilogueDefaultEEEEEvvEEEEvNT_6ParamsE,(.L_x_585 - _ZN7cutlass13device_kernelINS_4gemm6kernel13GemmUniversalIN4cute5tupleIJiiiiEEENS1_10collective13CollectiveMmaINS1_34MainloopSm90TmaGmmaWarpSpecializedILi3ENS5_IJNS4_1CILi1EEENSA_ILi8EEESB_EEENS1_35KernelTmaWarpSpecializedCooperativeEEENS5_IJNSA_ILi256EEESG_NSA_ILi128EEEEEEaNS5_IJlSB_lEEEaSJ_NS4_8TiledMMAINS4_8MMA_AtomIJNS4_4SM904GMMA27MMA_64x256x32_S32S8S8_SS_TNEEEENS4_6LayoutINS5_IJNSA_ILi2EEESB_SB_EEENS5_IJSB_NSA_ILi0EEEST_EEEEENS5_IJNS4_10UnderscoreESW_SW_EEEEENS4_23SM90_TMA_LOAD_MULTICASTENS4_14ComposedLayoutINS4_7SwizzleILi3ELi4ELi3EEENS4_18smem_ptr_flag_bitsILi8EEENSQ_INS5_IJSC_SH_EEENS5_IJSH_SB_EEEEEEEvNS4_8identityENS4_13SM90_TMA_LOADES18_vS19_EENS_8epilogue10collective6detail29Sm90TmaWarpSpecializedAdapterINS1D_15DefaultEpilogueIaSJ_SJ_NS1C_6thread17LinearCombinationIaLi1EiiLNS1H_9ScaleType4KindE0ELNS_15FloatRoundStyleE2EaEENS1_15EpilogueDefaultEEEEEvvEEEEvNT_6ParamsE)
        .other          _ZN7cutlass13device_kernelINS_4gemm6kernel13GemmUniversalIN4cute5tupleIJiiiiEEENS1_10collective13CollectiveMmaINS1_34MainloopSm90TmaGmmaWarpSpecializedILi3ENS5_IJNS4_1CILi1EEENSA_ILi8EEESB_EEENS1_35KernelTmaWarpSpecializedCooperativeEEENS5_IJNSA_ILi256EEESG_NSA_ILi128EEEEEEaNS5_IJlSB_lEEEaSJ_NS4_8TiledMMAINS4_8MMA_AtomIJNS4_4SM904GMMA27MMA_64x256x32_S32S8S8_SS_TNEEEENS4_6LayoutINS5_IJNSA_ILi2EEESB_SB_EEENS5_IJSB_NSA_ILi0EEEST_EEEEENS5_IJNS4_10UnderscoreESW_SW_EEEEENS4_23SM90_TMA_LOAD_MULTICASTENS4_14ComposedLayoutINS4_7SwizzleILi3ELi4ELi3EEENS4_18smem_ptr_flag_bitsILi8EEENSQ_INS5_IJSC_SH_EEENS5_IJSH_SB_EEEEEEEvNS4_8identityENS4_13SM90_TMA_LOADES18_vS19_EENS_8epilogue10collective6detail29Sm90TmaWarpSpecializedAdapterINS1D_15DefaultEpilogueIaSJ_SJ_NS1C_6thread17LinearCombinationIaLi1EiiLNS1H_9ScaleType4KindE0ELNS_15FloatRoundStyleE2EaEENS1_15EpilogueDefaultEEEEEvvEEEEvNT_6ParamsE,@"STO_CUDA_ENTRY STV_DEFAULT"
_ZN7cutlass13device_kernelINS_4gemm6kernel13GemmUniversalIN4cute5tupleIJiiiiEEENS1_10collective13CollectiveMmaINS1_34MainloopSm90TmaGmmaWarpSpecializedILi3ENS5_IJNS4_1CILi1EEENSA_ILi8EEESB_EEENS1_35KernelTmaWarpSpecializedCooperativeEEENS5_IJNSA_ILi256EEESG_NSA_ILi128EEEEEEaNS5_IJlSB_lEEEaSJ_NS4_8TiledMMAINS4_8MMA_AtomIJNS4_4SM904GMMA27MMA_64x256x32_S32S8S8_SS_TNEEEENS4_6LayoutINS5_IJNSA_ILi2EEESB_SB_EEENS5_IJSB_NSA_ILi0EEEST_EEEEENS5_IJNS4_10UnderscoreESW_SW_EEEEENS4_23SM90_TMA_LOAD_MULTICASTENS4_14ComposedLayoutINS4_7SwizzleILi3ELi4ELi3EEENS4_18smem_ptr_flag_bitsILi8EEENSQ_INS5_IJSC_SH_EEENS5_IJSH_SB_EEEEEEEvNS4_8identityENS4_13SM90_TMA_LOADES18_vS19_EENS_8epilogue10collective6detail29Sm90TmaWarpSpecializedAdapterINS1D_15DefaultEpilogueIaSJ_SJ_NS1C_6thread17LinearCombinationIaLi1EiiLNS1H_9ScaleType4KindE0ELNS_15FloatRoundStyleE2EaEENS1_15EpilogueDefaultEEEEEvvEEEEvNT_6ParamsE:
[----:B------:R-:W0:Y:S02]  /*0000*/  LDC R1, c[0x0][0x28] ;  /* 0x00000a00ff017b82 */ /* 0x000e240000000800 */
[----:B0-----:R-:W-:Y:S01]  /*0010*/  VIADD R1, R1, 0xfffff878 ;  /* 0xfffff87801017836 */ /* 0x001fe20000000000 */
[----:B------:R-:W0:Y:S01]  /*0020*/  S2R R5, SR_TID.X ;  /* 0x0000000000057919 */ /* 0x000e220000002100 */
[----:B------:R-:W-:Y:S01]  /*0030*/  ELECT P0, URZ, PT ;  /* 0x00000000003f782f */ /* 0x000fe20003800000 */
[----:B------:R-:W-:Y:S01]  /*0040*/  BSSY B0, `(.L_x_0) ;  /* 0x0000015000007945 */ /* 0x000fe20003800000 */
[--C-:B0-----:R-:W-:Y:S02]  /*0050*/  SHF.R.U32.HI R0, RZ, 0x5, R5.reuse ;  /* 0x00000005ff007819 */ /* 0x101fe40000011605 */
[----:B------:R-:W-:-:S03]  /*0060*/  SHF.R.U32.HI R2, RZ, 0x7, R5 ;  /* 0x00000007ff027819 */ /* 0x000fc60000011605 */
[----:B------:R-:W0:Y:S04]  /*0070*/  SHFL.IDX PT, R3, R0, RZ, 0x1f ;  /* 0x00001fff00037589 */ /* 0x000e2800000e0000 */
[----:B------:R-:W1:Y:S01]  /*0080*/  SHFL.IDX PT, R2, R2, RZ, 0x1f ;  /* 0x00001fff02027589 */ /* 0x000e6200000e0000 */
[----:B0-----:R-:W-:Y:S02]  /*0090*/  R2UR UR9, R3 ;  /* 0x00000000030972ca */ /* 0x001fe400000e0000 */
[----:B-1----:R-:W-:-:S11]  /*00a0*/  R2UR UR5, R2 ;  /* 0x00000000020572ca */ /* 0x002fd600000e0000 */
[----:B------:R-:W-:Y:S02]  /*00b0*/  USHF.R.S32.HI UR4, URZ, 0x1f, UR9 ;  /* 0x0000001f3f047899 */ /* 0x000fe40008011409 */
[----:B------:R-:W-:Y:S02]  /*00c0*/  ISETP.NE.OR P0, PT, RZ, UR9, !P0 ;  /* 0x00000009ff007c0c */ /* 0x000fe4000c705670 */
[----:B------:R-:W-:-:S04]  /*00d0*/  ULEA.HI UR4, UR4, UR9, URZ, 0x2 ;  /* 0x0000000904047291 */ /* 0x000fc8000f8f103f */
[----:B------:R-:W-:-:S04]  /*00e0*/  ULOP3.LUT UR4, UR4, 0xfffffffc, URZ, 0xc0, !UPT ;  /* 0xfffffffc04047892 */ /* 0x000fc8000f8ec03f */
[----:B------:R-:W-:-:S03]  /*00f0*/  UIADD3 UR9, UR9, -UR4, URZ ;  /* 0x8000000409097290 */ /* 0x000fc6000fffe03f */
[----:B------:R-:W-:Y:S09]  /*0100*/  @P0 BRA `(.L_x_1) ;  /* 0x0000000000200947 */ /* 0x000ff20003800000 */
[----:B------:R-:W-:Y:S02]  /*0110*/  ULDC.64 UR6, c[0x0][0x198] ;  /* 0x0000660000067ab9 */ /* 0x000fe40000000a00 */
[----:B------:R-:W-:Y:S02]  /*0120*/  UIADD3 UR10, UP0, UR6, 0xf0, URZ ;  /* 0x000000f0060a7890 */ /* 0x000fe4000ff1e03f */
[----:B------:R-:W-:Y:S02]  /*0130*/  UIADD3 UR6, UP1, UR6, 0x1f0, URZ ;  /* 0x000001f006067890 */ /* 0x000fe4000ff3e03f */
[----:B------:R-:W-:Y:S02]  /*0140*/  UIADD3.X UR11, URZ, UR7, URZ, UP0, !UPT ;  /* 0x000000073f0b7290 */ /* 0x000fe400087fe43f */
[----:B------:R-:W-:-:S07]  /*0150*/  UIADD3.X UR7, URZ, UR7, URZ, UP1, !UPT ;  /* 0x000000073f077290 */ /* 0x000fce0008ffe43f */
[----:B------:R0:W-:Y:S02]  /*0160*/  UTMACCTL.PF [UR10] ;  /* 0x000000000a0079b9 */ /* 0x0001e40008040000 */
[----:B------:R0:W-:Y:S02]  /*0170*/  UTMACCTL.PF [UR6] ;  /* 0x00000000060079b9 */ /* 0x0001e40008040000 */
[----:B0-----:R-:W-:Y:S01]  /*0180*/  NOP ;  /* 0x0000000000007918 */ /* 0x001fe20000000000 */
.L_x_1:
[----:B------:R-:W-:Y:S05]  /*0190*/  BSYNC B0 ;  /* 0x0000000000007941 */ /* 0x000fea0003800000 */
.L_x_0:
[----:B------:R-:W0:Y:S01]  /*01a0*/  SHFL.IDX PT, R2, R0, RZ, 0x1f ;  /* 0x00001fff00027589 */ /* 0x000e2200000e0000 */
[----:B------:R-:W-:Y:S01]  /*01b0*/  UISETP.NE.AND UP0, UPT, UR9, 0x3, UPT ;  /* 0x000000030900788c */ /* 0x000fe2000bf05270 */
[----:B------:R-:W-:Y:S01]  /*01c0*/  ISETP.NE.AND P2, PT, RZ, UR5, PT ;  /* 0x00000005ff007c0c */ /* 0x000fe2000bf45270 */
[----:B------:R-:W-:Y:S02]  /*01d0*/  UIADD3 UR16, UR5, -0x1, URZ ;  /* 0xffffffff05107890 */ /* 0x000fe4000fffe03f */
[----:B------:R-:W-:Y:S02]  /*01e0*/  UISETP.EQ.OR UP0, UPT, UR9, URZ, !UP0 ;  /* 0x0000003f0900728c */ /* 0x000fe4000c702670 */
[----:B------:R-:W-:Y:S02]  /*01f0*/  UISETP.GE.U32.AND UP1, UPT, UR16, 0x2, UPT ;  /* 0x000000021000788c */ /* 0x000fe4000bf26070 */
[----:B------:R-:W-:-:S04]  /*0200*/  UISETP.EQ.AND UP0, UPT, UR5, URZ, UP0 ;  /* 0x0000003f0500728c */ /* 0x000fc80008702270 */
[----:B------:R-:W-:-:S04]  /*0210*/  USEL UR40, URZ, 0x1, !UP0 ;  /* 0x000000013f287887 */ /* 0x000fc8000c000000 */
[----:B------:R-:W-:Y:S01]  /*0220*/  USEL UR40, UR40, 0x2, UP1 ;  /* 0x0000000228287887 */ /* 0x000fe20008800000 */
[----:B0-----:R-:W-:-:S13]  /*0230*/  ISETP.NE.AND P0, PT, R2, RZ, PT ;  /* 0x000000ff0200720c */ /* 0x001fda0003f05270 */
[----:B------:R-:W-:Y:S05]  /*0240*/  @P0 BRA `(.L_x_2) ;  /* 0x0000000000500947 */ /* 0x000fea0003800000 */
[----:B------:R-:W0:Y:S01]  /*0250*/  S2UR UR8, SR_CgaCtaId ;  /* 0x00000000000879c3 */ /* 0x000e220000008800 */
[----:B------:R-:W-:Y:S01]  /*0260*/  UMOV UR4, 0x400 ;  /* 0x0000040000047882 */ /* 0x000fe20000000000 */
[----:B------:R-:W-:Y:S01]  /*0270*/  UMOV UR5, 0x1 ;  /* 0x0000000100057882 */ /* 0x000fe20000000000 */
[----:B------:R-:W-:Y:S01]  /*0280*/  UMOV UR6, 0x10 ;  /* 0x0000001000067882 */ /* 0x000fe20000000000 */
[----:B------:R-:W-:Y:S01]  /*0290*/  ELECT P0, URZ, PT ;  /* 0x00000000003f782f */ /* 0x000fe20003800000 */
[----:B------:R-:W-:-:S04]  /*02a0*/  UIADD3 UR6, -UR6, 0x100000, URZ ;  /* 0x0010000006067890 */ /* 0x000fc8000fffe13f */
[----:B------:R-:W-:Y:S02]  /*02b0*/  USHF.L.U32 UR7, UR6, 0xb, URZ ;  /* 0x0000000b06077899 */ /* 0x000fe4000800063f */
[----:B------:R-:W-:Y:S02]  /*02c0*/  USHF.L.U32 UR6, UR6, 0x1, URZ ;  /* 0x0000000106067899 */ /* 0x000fe4000800063f */
[----:B0-----:R-:W-:Y:S02]  /*02d0*/  ULEA UR8, UR8, UR4, 0x18 ;  /* 0x0000000408087291 */ /* 0x001fe4000f8ec03f */
[----:B------:R-:W-:-:S04]  /*02e0*/  UIADD3 UR4, -UR5, 0x100000, URZ ;  /* 0x0010000005047890 */ /* 0x000fc8000fffe13f */
[----:B------:R-:W-:Y:S02]  /*02f0*/  USHF.L.U32 UR5, UR4, 0xb, URZ ;  /* 0x0000000b04057899 */ /* 0x000fe4000800063f */
[----:B------:R-:W-:Y:S01]  /*0300*/  USHF.L.U32 UR4, UR4, 0x1, URZ ;  /* 0x0000000104047899 */ /* 0x000fe2000800063f */
[----:B------:R-:W0:Y:S11]  /*0310*/  FENCE.VIEW.ASYNC.S ;  /* 0x00000000000073c6 */ /* 0x000e360000000000 */
[----:B0-----:R0:W1:Y:S01]  /*0320*/  SYNCS.EXCH.64 URZ, [UR8], UR4 ;  /* 0x00000004083f75b2 */ /* 0x0010620008000100 */
[----:B------:R0:W2:Y:S01]  /*0330*/  SYNCS.EXCH.64 URZ, [UR8+0x18], UR6 ;  /* 0x00001806083f75b2 */ /* 0x0000a20008000100 */
[----:B------:R0:W3:Y:S01]  /*0340*/  SYNCS.EXCH.64 URZ, [UR8+0x8], UR4 ;  /* 0x00000804083f75b2 */ /* 0x0000e20008000100 */
[----:B------:R0:W4:Y:S01]  /*0350*/  SYNCS.EXCH.64 URZ, [UR8+0x20], UR6 ;  /* 0x00002006083f75b2 */ /* 0x0001220008000100 */
[----:B------:R0:W0:Y:S01]  /*0360*/  SYNCS.EXCH.64 URZ, [UR8+0x10], UR4 ;  /* 0x00001004083f75b2 */ /* 0x0000220008000100 */
[----:B------:R0:W0:Y:S01]  /*0370*/  SYNCS.EXCH.64 URZ, [UR8+0x28], UR6 ;  /* 0x00002806083f75b2 */ /* 0x0000220008000100 */
[----:B------:R-:W-:Y:S01]  /*0380*/  NOP ;  /* 0x0000000000007918 */ /* 0x000fe20000000000 */
.L_x_2:
[----:B------:R-:W5:Y:S01]  /*0390*/  S2UR UR10, SR_CTAID.Y ;  /* 0x00000000000a79c3 */ /* 0x000f620000002600 */
[----:B------:R-:W1:Y:S01]  /*03a0*/  SHFL.IDX PT, R0, R0, RZ, 0x1f ;  /* 0x00001fff00007589 */ /* 0x000e6200000e0000 */
[----:B------:R-:W-:Y:S02]  /*03b0*/  SHF.R.S32.HI R3, RZ, 0x1f, R5 ;  /* 0x0000001fff037819 */ /* 0x000fe40000011405 */
[----:B------:R-:W-:Y:S02]  /*03c0*/  ELECT P0, URZ, PT ;  /* 0x00000000003f782f */ /* 0x000fe40003800000 */
[----:B------:R-:W-:Y:S01]  /*03d0*/  SHF.R.S32.HI R7, RZ, 0x1f, R2 ;  /* 0x0000001fff077819 */ /* 0x000fe20000011402 */
[----:B0-----:R-:W-:Y:S01]  /*03e0*/  ULDC UR4, c[0x0][0x154] ;  /* 0x0000550000047ab9 */ /* 0x001fe20000000800 */
[----:B------:R-:W-:Y:S01]  /*03f0*/  LEA.HI R3, R3, R5, RZ, 0x7 ;  /* 0x0000000503037211 */ /* 0x000fe200078f38ff */
[----:B------:R-:W-:Y:S01]  /*0400*/  ULDC UR11, c[0x0][0x148] ;  /* 0x00005200000b7ab9 */ /* 0x000fe20000000800 */
[----:B------:R-:W0:Y:S01]  /*0410*/  S2UR UR13, SR_CTAID.X ;  /* 0x00000000000d79c3 */ /* 0x000e220000002500 */
[----:B------:R-:W-:Y:S01]  /*0420*/  LEA.HI R7, R7, R2, RZ, 0x2 ;  /* 0x0000000207077211 */ /* 0x000fe200078f10ff */
[----:B------:R-:W-:Y:S01]  /*0430*/  NOP ;  /* 0x0000000000007918 */ /* 0x000fe20000000000 */
[----:B------:R-:W-:Y:S01]  /*0440*/  LOP3.LUT R3, R3, 0xffffff80, RZ, 0xc0, !PT ;  /* 0xffffff8003037812 */ /* 0x000fe200078ec0ff */
[----:B------:R-:W-:Y:S01]  /*0450*/  NOP ;  /* 0x0000000000007918 */ /* 0x000fe20000000000 */
[----:B------:R-:W-:-:S03]  /*0460*/  LOP3.LUT R7, R7, 0x3ffffffc, RZ, 0xc0, !PT ;  /* 0x3ffffffc07077812 */ /* 0x000fc600078ec0ff */
[----:B------:R-:W-:Y:S02]  /*0470*/  IMAD.IADD R3, R5, 0x1, -R3 ;  /* 0x0000000105037824 */ /* 0x000fe400078e0a03 */
[----:B------:R-:W-:Y:S01]  /*0480*/  IMAD.IADD R2, R2, 0x1, -R7 ;  /* 0x0000000102027824 */ /* 0x000fe200078e0a07 */
[----:B-----5:R-:W-:Y:S02]  /*0490*/  I2FP.F32.U32 R4, UR10 ;  /* 0x0000000a00047c45 */ /* 0x020fe40008201000 */
[----:B-1----:R-:W-:Y:S02]  /*04a0*/  ISETP.NE.OR P0, PT, R0, RZ, !P0 ;  /* 0x000000ff0000720c */ /* 0x002fe40004705670 */
[----:B------:R-:W-:Y:S01]  /*04b0*/  SHF.R.S32.HI R0, RZ, 0x1f, R3 ;  /* 0x0000001fff007819 */ /* 0x000fe20000011403 */
[----:B------:R-:W-:Y:S01]  /*04c0*/  FMUL R8, R4, UR4 ;  /* 0x0000000404087c20 */ /* 0x000fe20008400000 */
[----:B------:R-:W-:Y:S01]  /*04d0*/  ULDC UR4, c[0x0][0x150] ;  /* 0x0000540000047ab9 */ /* 0x000fe20000000800 */
[----:B0-----:R-:W-:-:S02]  /*04e0*/  I2FP.F32.U32 R4, UR13 ;  /* 0x0000000d00047c45 */ /* 0x001fc40008201000 */
[----:B------:R-:W-:Y:S02]  /*04f0*/  LEA.HI R0, R0, R3, RZ, 0x3 ;  /* 0x0000000300007211 */ /* 0x000fe400078f18ff */
[----:B------:R-:W0:Y:S01]  /*0500*/  F2I.U32.TRUNC.NTZ R8, R8 ;  /* 0x0000000800087305 */ /* 0x000e22000020f000 */
[----:B------:R-:W-:Y:S01]  /*0510*/  FMUL R6, R4, UR4 ;  /* 0x0000000404067c20 */ /* 0x000fe20008400000 */
[--C-:B------:R-:W-:Y:S02]  /*0520*/  SHF.R.S32.HI R4, RZ, 0x3, R0.reuse ;  /* 0x00000003ff047819 */ /* 0x100fe40000011400 */
[----:B------:R-:W-:Y:S01]  /*0530*/  VOTEU.ALL UP0, P0 ;  /* 0x00000000003f7886 */ /* 0x000fe20000000000 */
[----:B------:R-:W-:Y:S01]  /*0540*/  SHF.R.S32.HI R5, RZ, 0x1f, R0 ;  /* 0x0000001fff057819 */ /* 0x000fe20000011400 */
[----:B------:R-:W-:Y:S01]  /*0550*/  UMOV UR4, 0x20 ;  /* 0x0000002000047882 */ /* 0x000fe20000000000 */
[----:B------:R-:W1:Y:S01]  /*0560*/  LDC R0, c[0x0][0x140] ;  /* 0x00005000ff007b82 */ /* 0x000e620000000800 */
[----:B------:R-:W5:Y:S01]  /*0570*/  F2I.U32.TRUNC.NTZ R6, R6 ;  /* 0x0000000600067305 */ /* 0x000f62000020f000 */
[----:B------:R-:W-:Y:S01]  /*0580*/  LEA.HI R5, R5, R4, RZ, 0x2 ;  /* 0x0000000405057211 */ /* 0x000fe200078f10ff */
[----:B------:R-:W-:Y:S01]  /*0590*/  @!UP0 UMOV UR7, 0x400 ;  /* 0x0000040000078882 */ /* 0x000fe20000000000 */
[----:B------:R-:W-:-:S04]  /*05a0*/  @!UP0 UIADD3 UR4, -UR4, 0x100000, URZ ;  /* 0x0010000004048890 */ /* 0x000fc8000fffe13f */
[----:B------:R-:W-:Y:S02]  /*05b0*/  @!UP0 USHF.L.U32 UR5, UR4, 0xb, URZ ;  /* 0x0000000b04058899 */ /* 0x000fe4000800063f */
[----:B------:R-:W-:Y:S01]  /*05c0*/  @!UP0 USHF.L.U32 UR4, UR4, 0x1, URZ ;  /* 0x0000000104048899 */ /* 0x000fe2000800063f */
[----:B------:R-:W-:Y:S01]  /*05d0*/  LOP3.LUT R5, R5, 0xfffffffc, RZ, 0xc0, !PT ;  /* 0xfffffffc05057812 */ /* 0x000fe200078ec0ff */
[----:B------:R-:W-:Y:S01]  /*05e0*/  VOTEU.ALL UP1, P0 ;  /* 0x00000000003f7886 */ /* 0x000fe20000020000 */
[----:B------:R-:W2:Y:S01]  /*05f0*/  @!UP0 S2UR UR8, SR_CgaCtaId ;  /* 0x00000000000889c3 */ /* 0x000ea20000008800 */
[----:B0-----:R-:W-:Y:S02]  /*0600*/  R2UR UR12, R8 ;  /* 0x00000000080c72ca */ /* 0x001fe400000e0000 */
[----:B------:R-:W-:Y:S02]  /*0610*/  IADD3 R5, R4, -R5, RZ ;  /* 0x8000000504057210 */ /* 0x000fe40007ffe0ff */
[----:B-----5:R-:W-:-:S03]  /*0620*/  R2UR UR6, R6 ;  /* 0x00000000060672ca */ /* 0x020fc600000e0000 */
[----:B------:R-:W-:-:S06]  /*0630*/  IMAD R2, R2, 0x4, R5 ;  /* 0x0000000402027824 */ /* 0x000fcc00078e0205 */
[----:B------:R-:W-:Y:S01]  /*0640*/  UIADD3 UR12, -UR12, URZ, URZ ;  /* 0x0000003f0c0c7290 */ /* 0x000fe2000fffe13f */
[----:B------:R-:W-:Y:S02]  /*0650*/  SHF.L.U32 R155, R2, 0x2, RZ ;  /* 0x00000002029b7819 */ /* 0x000fe400000006ff */
[----:B-1----:R-:W-:Y:S01]  /*0660*/  ISETP.EQ.U32.AND P3, PT, R0, 0x1, PT ;  /* 0x000000010000780c */ /* 0x002fe20003f62070 */
[----:B------:R-:W-:Y:S01]  /*0670*/  UIMAD UR14, UR11, UR12, UR10 ;  /* 0x0000000c0b0e72a4 */ /* 0x000fe2000f8e020a */
[----:B------:R-:W-:Y:S01]  /*0680*/  LOP3.LUT R155, R2, 0xc, R155, 0x78, !PT ;  /* 0x0000000c029b7812 */ /* 0x000fe200078e789b */
[----:B------:R-:W-:Y:S02]  /*0690*/  UIADD3 UR6, -UR6, URZ, URZ ;  /* 0x0000003f06067290 */ /* 0x000fe4000fffe13f */
[----:B--2---:R-:W-:Y:S02]  /*06a0*/  @!UP0 ULEA UR7, UR8, UR7, 0x18 ;  /* 0x0000000708078291 */ /* 0x004fe4000f8ec03f */
[----:B------:R-:W-:Y:S01]  /*06b0*/  ISETP.NE.AND P1, PT, R155, UR14, PT ;  /* 0x0000000e9b007c0c */ /* 0x000fe2000bf25270 */
[----:B------:R-:W-:Y:S01]  /*06c0*/  VOTEU.ALL UP0, P0 ;  /* 0x00000000003f7886 */ /* 0x000fe20000000000 */
[----:B------:R-:W-:Y:S01]  /*06d0*/  ULDC UR8, c[0x0][0x144] ;  /* 0x0000510000087ab9 */ /* 0x000fe20000000800 */
[----:B------:R-:W-:Y:S01]  /*06e0*/  LOP3.LUT P0, RZ, R3, 0x7, RZ, 0xc0, !PT ;  /* 0x0000000703ff7812 */ /* 0x000fe2000780c0ff */
[----:B------:R-:W-:-:S03]  /*06f0*/  UIMAD UR8, UR8, UR6, UR13 ;  /* 0x00000006080872a4 */ /* 0x000fc6000f8e020d */
[----:B------:R-:W-:-:S03]  /*0700*/  ISETP.LT.U32.AND P0, PT, R155, 0x8, !P0 ;  /* 0x000000089b00780c */ /* 0x000fc60004701070 */
[----:B------:R-:W-:Y:S01]  /*0710*/  ISETP.EQ.OR P1, PT, RZ, UR8, !P1 ;  /* 0x00000008ff007c0c */ /* 0x000fe2000cf22670 */
[----:B------:R-:W0:Y:S02]  /*0720*/  FENCE.VIEW.ASYNC.S ;  /* 0x00000000000073c6 */ /* 0x000e240000000000 */
[----:B0-----:R0:W1:Y:S01]  /*0730*/  @!UP0 SYNCS.EXCH.64 URZ, [UR7+0x40], UR4 ;  /* 0x00004004073f85b2 */ /* 0x0010620008000100 */
[----:B------:R-:W-:-:S04]  /*0740*/  PLOP3.LUT P0, PT, P0, P1, PT, 0x80, 0x0 ;  /* 0x000000000000781c */ /* 0x000fc80000703070 */
[----:B------:R-:W-:Y:S01]  /*0750*/  P2R R19, PR, RZ, 0x1 ;  /* 0x00000001ff137803 */ /* 0x000fe20000000000 */
[----:B------:R0:W2:Y:S01]  /*0760*/  @!UP1 SYNCS.EXCH.64 URZ, [UR7+0x48], UR4 ;  /* 0x00004804073f95b2 */ /* 0x0000a20008000100 */
[----:B------:R-:W-:Y:S01]  /*0770*/  NOP ;  /* 0x0000000000007918 */ /* 0x000fe20000000000 */
[----:B------:R-:W-:Y:S06]  /*0780*/  @!P3 BRA `(.L_x_3) ;  /* 0x000000000008b947 */ /* 0x000fec0003800000 */
[----:B-1234-:R-:W-:Y:S01]  /*0790*/  UCGABAR_ARV ;  /* 0x00000000000079c7 */ /* 0x01efe20008000000 */
[----:B------:R-:W-:Y:S05]  /*07a0*/  BRA `(.L_x_4) ;  /* 0x0000000000047947 */ /* 0x000fea0003800000 */
.L_x_3:
[----:B-1234-:R-:W-:Y:S01]  /*07b0*/  NOP ;  /* 0x0000000000007918 */ /* 0x01efe20000000000 */
.L_x_4:
[----:B0-----:R-:W-:Y:S01]  /*07c0*/  ULDC UR4, c[0x0][0x65c] ;  /* 0x0001970000047ab9 */ /* 0x001fe20000000800 */
[----:B------:R-:W-:Y:S01]  /*07d0*/  UMOV UR5, URZ ;  /* 0x0000003f00057c82 */ /* 0x000fe20008000000 */
[----:B------:R-:W-:-:S03]  /*07e0*/  UISETP.NE.AND UP0, UPT, UR4, 0x1, UPT ;  /* 0x000000010400788c */ /* 0x000fc6000bf05270 */
[----:B------:R-:W-:Y:S01]  /*07f0*/  UMOV UR4, UR13 ;  /* 0x0000000d00047c82 */ /* 0x000fe20008000000 */
[----:B------:R-:W-:Y:S02]  /*0800*/  UP2UR UR46, UPR, URZ, 0x1 ;  /* 0x000000013f2e7883 */ /* 0x000fe40008000000 */
[----:B------:R-:W-:Y:S02]  /*0810*/  PLOP3.LUT P0, PT, PT, PT, UP0, 0x80, 0x0 ;  /* 0x000000000000781c */ /* 0x000fe40003f0f008 */
[----:B------:R-:W-:Y:S02]  /*0820*/  PLOP3.LUT P1, PT, PT, PT, UP0, 0x80, 0x0 ;  /* 0x000000000000781c */ /* 0x000fe40003f2f008 */
[----:B------:R-:W-:Y:S01]  /*0830*/  PLOP3.LUT P5, PT, PT, PT, UP0, 0x80, 0x0 ;  /* 0x000000000000781c */ /* 0x000fe20003faf008 */
[----:B------:R-:W-:Y:S01]  /*0840*/  @UP0 ULDC UR14, c[0x0][0x10] ;  /* 0x00000400000e0ab9 */ /* 0x000fe20000000800 */
[----:B------:R-:W-:Y:S01]  /*0850*/  @UP0 UMOV UR6, UR10 ;  /* 0x0000000a00060c82 */ /* 0x000fe20008000000 */
[----:B------:R-:W-:Y:S01]  /*0860*/  @UP0 UMOV UR7, URZ ;  /* 0x0000003f00070c82 */ /* 0x000fe20008000000 */
[----:B------:R-:W-:Y:S01]  /*0870*/  PLOP3.LUT P4, PT, PT, PT, UP0, 0x80, 0x0 ;  /* 0x000000000000781c */ /* 0x000fe20003f8f008 */
[----:B------:R-:W-:-:S03]  /*0880*/  @UP0 UIMAD.WIDE.U32 UR14, UR13, UR14, UR6 ;  /* 0x0000000e0d0e02a5 */ /* 0x000fc6000f8e0006 */
[----:B------:R-:W-:Y:S01]  /*0890*/  @!UP0 ULDC UR7, c[0x0][0xc] ;  /* 0x0000030000078ab9 */ /* 0x000fe20000000800 */
[----:B------:R-:W-:Y:S01]  /*08a0*/  @UP0 UMOV UR6, URZ ;  /* 0x0000003f00060c82 */ /* 0x000fe20008000000 */
[----:B------:R-:W-:Y:S01]  /*08b0*/  @!UP0 UIMAD.WIDE.U32 UR4, UR10, UR7, UR4 ;  /* 0x000000070a0482a5 */ /* 0x000fe2000f8e0004 */
[----:B------:R-:W-:Y:S01]  /*08c0*/  IMAD.U32 R2, RZ, RZ, UR14 ;  /* 0x0000000eff027e24 */ /* 0x000fe2000f8e00ff */
[----:B------:R-:W-:Y:S02]  /*08d0*/  @UP0 UIADD3 UR6, UR15, UR6, URZ ;  /* 0x000000060f060290 */ /* 0x000fe4000fffe03f */
[----:B------:R-:W-:Y:S02]  /*08e0*/  IMAD.U32 R3, RZ, RZ, UR15 ;  /* 0x0000000fff037e24 */ /* 0x000fe4000f8e00ff */
[----:B------:R-:W-:Y:S01]  /*08f0*/  @P0 MOV R7, R2 ;  /* 0x0000000200070202 */ /* 0x000fe20000000f00 */
[----:B------:R-:W-:Y:S01]  /*0900*/  IMAD.U32 R2, RZ, RZ, UR4 ;  /* 0x00000004ff027e24 */ /* 0x000fe2000f8e00ff */
[----:B------:R-:W-:Y:S01]  /*0910*/  MOV R3, UR5 ;  /* 0x0000000500037c02 */ /* 0x000fe20008000f00 */
[----:B------:R-:W-:-:S02]  /*0920*/  IMAD.U32 R5, RZ, RZ, UR5 ;  /* 0x00000005ff057e24 */ /* 0x000fc4000f8e00ff */
[----:B------:R-:W-:Y:S01]  /*0930*/  @P1 IMAD.U32 R6, RZ, RZ, UR6 ;  /* 0x00000006ff061e24 */ /* 0x000fe2000f8e00ff */
[----:B------:R-:W-:Y:S01]  /*0940*/  @!P4 MOV R7, R2 ;  /* 0x000000020007c202 */ /* 0x000fe20000000f00 */
[----:B------:R-:W-:Y:S02]  /*0950*/  @!P5 IMAD.MOV.U32 R6, RZ, RZ, R5 ;  /* 0x000000ffff06d224 */ /* 0x000fe400078e0005 */
[----:B------:R-:W-:-:S03]  /*0960*/  IMAD.U32 R4, RZ, RZ, UR4 ;  /* 0x00000004ff047e24 */ /* 0x000fc6000f8e00ff */
[----:B------:R0:W-:Y:S04]  /*0970*/  STL [R1+0x200], R6 ;  /* 0x0002000601007387 */ /* 0x0001e80000100800 */
[----:B------:R0:W-:Y:S01]  /*0980*/  STL [R1+0x204], R7 ;  /* 0x0002040701007387 */ /* 0x0001e20000100800 */
[----:B------:R-:W-:Y:S05]  /*0990*/  @!P3 BRA `(.L_x_5) ;  /* 0x00000000000cb947 */ /* 0x000fea0003800000 */
[----:B------:R-:W-:Y:S01]  /*09a0*/  UCGABAR_WAIT ;  /* 0x0000000000007dc7 */ /* 0x000fe20008000000 */
[----:B------:R-:W-:Y:S01]  /*09b0*/  CCTL.IVALL ;  /* 0x00000000ff00798f */ /* 0x000fe20002000000 */
[----:B------:R-:W-:Y:S05]  /*09c0*/  BRA `(.L_x_6) ;  /* 0x0000000000047947 */ /* 0x000fea0003800000 */
.L_x_5:
[----:B------:R-:W-:Y:S06]  /*09d0*/  BAR.SYNC.DEFER_BLOCKING 0x0 ;  /* 0x0000000000007b1d */ /* 0x000fec0000010000 */
.L_x_6:
[----:B------:R-:W-:Y:S05]  /*09e0*/  @!P2 BRA `(.L_x_7) ;  /* 0x000001640040a947 */ /* 0x000fea0003800000 */
[----:B------:R-:W-:-:S06]  /*09f0*/  UISETP.GT.U32.AND UP0, UPT, UR16, 0x1, UPT ;  /* 0x000000011000788c */ /* 0x000fcc000bf04070 */
[----:B------:R-:W-:-:S13]  /*0a00*/  PLOP3.LUT P0, PT, PT, PT, UP0, 0x80, 0x0 ;  /* 0x000000000000781c */ /* 0x000fda0003f0f008 */
[----:B------:R-:W-:Y:S05]  /*0a10*/  @P0 EXIT ;  /* 0x000000000000094d */ /* 0x000fea0003800000 */
[----:B------:R-:W-:Y:S01]  /*0a20*/  ULDC.64 UR4, c[0x0][0x650] ;  /* 0x0001940000047ab9 */ /* 0x000fe20000000a00 */
[----:B------:R-:W-:Y:S01]  /*0a30*/  UMOV UR41, 0xffffffff ;  /* 0xffffffff00297882 */ /* 0x000fe20000000000 */
[----:B------:R-:W-:Y:S01]  /*0a40*/  ISETP.GE.U32.AND P0, PT, R7, UR4, PT ;  /* 0x0000000407007c0c */ /* 0x000fe2000bf06070 */
[----:B------:R-:W-:Y:S01]  /*0a50*/  UMOV UR42, 0xffffffff ;  /* 0xffffffff002a7882 */ /* 0x000fe20000000000 */
[----:B------:R-:W-:Y:S01]  /*0a60*/  UMOV UR43, 0xffffffff ;  /* 0xffffffff002b7882 */ /* 0x000fe20000000000 */
[----:B------:R-:W-:Y:S02]  /*0a70*/  PRMT R0, RZ, 0x7610, R0 ;  /* 0x00007610ff007816 */ /* 0x000fe40000000000 */
[----:B------:R-:W-:-:S13]  /*0a80*/  ISETP.GE.U32.AND.EX P0, PT, R6, UR5, PT, P0 ;  /* 0x0000000506007c0c */ /* 0x000fda000bf06100 */
[----:B------:R-:W-:Y:S05]  /*0a90*/  @P0 BRA `(.L_x_8) ;  /* 0x0000000400480947 */ /* 0x000fea0003800000 */
[----:B------:R-:W-:Y:S01]  /*0aa0*/  ULDC.64 UR16, c[0x0][0x628] ;  /* 0x00018a0000107ab9 */ /* 0x000fe20000000a00 */
[C---:B------:R-:W-:Y:S01]  /*0ab0*/  R2UR UR19, R7.reuse ;  /* 0x00000000071372ca */ /* 0x040fe200000e0000 */
[----:B------:R-:W-:Y:S01]  /*0ac0*/  ULDC UR18, c[0x0][0x630] ;  /* 0x00018c0000127ab9 */ /* 0x000fe20000000800 */
[----:B------:R-:W-:Y:S02]  /*0ad0*/  ISETP.NE.U32.AND P0, PT, RZ, UR16, PT ;  /* 0x00000010ff007c0c */ /* 0x000fe4000bf05070 */
[----:B------:R-:W-:Y:S02]  /*0ae0*/  R2UR UR4, R7 ;  /* 0x00000000070472ca */ /* 0x000fe400000e0000 */
[----:B------:R-:W-:Y:S02]  /*0af0*/  ISETP.NE.AND.EX P0, PT, RZ, UR17, PT, P0 ;  /* 0x00000011ff007c0c */ /* 0x000fe4000bf05300 */
[----:B------:R-:W-:-:S11]  /*0b00*/  R2UR UR5, R6 ;  /* 0x00000000060572ca */ /* 0x000fd600000e0000 */
[----:B------:R-:W-:Y:S05]  /*0b10*/  @!P0 BRA `(.L_x_9) ;  /* 0x0000000000308947 */ /* 0x000fea0003800000 */
[----:B------:R-:W-:Y:S01]  /*0b20*/  R2UR UR4, R7 ;  /* 0x00000000070472ca */ /* 0x000fe200000e0000 */
[----:B------:R-:W-:Y:S01]  /*0b30*/  ULDC UR9, c[0x0][0x634] ;  /* 0x00018d0000097ab9 */ /* 0x000fe20000000800 */
[----:B------:R-:W-:-:S11]  /*0b40*/  R2UR UR13, R6 ;  /* 0x00000000060d72ca */ /* 0x000fd600000e0000 */
[----:B------:R-:W-:-:S04]  /*0b50*/  UIADD3 UR9, UP0, UR4, UR9, URZ ;  /* 0x0000000904097290 */ /* 0x000fc8000ff1e03f */
[----:B------:R-:W-:-:S04]  /*0b60*/  UIADD3.X UR13, URZ, UR13, URZ, UP0, !UPT ;  /* 0x0000000d3f0d7290 */ /* 0x000fc800087fe43f */
[----:B------:R-:W-:-:S04]  /*0b70*/  UIMAD.WIDE.U32 UR4, UR13, UR16, URZ ;  /* 0x000000100d0472a5 */ /* 0x000fc8000f8e003f */
[----:B------:R-:W-:Y:S02]  /*0b80*/  UIMAD.WIDE.U32 UR6, UP0, UR9, UR17, UR4 ;  /* 0x00000011090672a5 */ /* 0x000fe4000f800004 */
[----:B------:R-:W-:Y:S02]  /*0b90*/  UIMAD.WIDE.U32 UR4, UR9, UR16, URZ ;  /* 0x00000010090472a5 */ /* 0x000fe4000f8e003f */
[----:B------:R-:W-:Y:S02]  /*0ba0*/  UIADD3.X UR15, URZ, URZ, URZ, UP0, !UPT ;  /* 0x0000003f3f0f7290 */ /* 0x000fe400087fe43f */
[----:B------:R-:W-:Y:S01]  /*0bb0*/  UIADD3 URZ, UP0, UR5, UR6, URZ ;  /* 0x00000006053f7290 */ /* 0x000fe2000ff1e03f */
[----:B------:R-:W-:-:S03]  /*0bc0*/  UMOV UR14, UR7 ;  /* 0x00000007000e7c82 */ /* 0x000fc60008000000 */
[----:B------:R-:W-:-:S12]  /*0bd0*/  UIMAD.WIDE.U32.X UR4, UR13, UR17, UR14, UP0 ;  /* 0x000000110d0472a5 */ /* 0x000fd800080e040e */
.L_x_9:
[----:B------:R-:W-:Y:S01]  /*0be0*/  USHF.R.U64 UR43, UR4, UR18, UR5 ;  /* 0x00000012042b7299 */ /* 0x000fe20008001205 */
[----:B------:R-:W-:Y:S01]  /*0bf0*/  R2UR UR7, R6 ;  /* 0x00000000060772ca */ /* 0x000fe200000e0000 */
[----:B------:R-:W-:Y:S02]  /*0c00*/  USHF.R.U32.HI UR4, URZ, UR18, UR5 ;  /* 0x000000123f047299 */ /* 0x000fe40008011605 */
[----:B------:R-:W-:Y:S01]  /*0c10*/  UIADD3 UR5, UP0, URZ, -UR43, URZ ;  /* 0x8000002b3f057290 */ /* 0x000fe2000ff1e03f */
[----:B------:R-:W-:Y:S01]  /*0c20*/  ULDC.64 UR14, c[0x0][0x620] ;  /* 0x00018800000e7ab9 */ /* 0x000fe20000000a00 */
[----:B------:R-:W-:Y:S02]  /*0c30*/  UMOV UR6, UR19 ;  /* 0x0000001300067c82 */ /* 0x000fe40008000000 */
[----:B------:R-:W-:Y:S01]  /*0c40*/  UIADD3.X UR4, URZ, ~UR4, URZ, UP0, !UPT ;  /* 0x800000043f047290 */ /* 0x000fe200087fe43f */
[----:B------:R-:W-:Y:S01]  /*0c50*/  ULDC UR9, c[0x0][0x618] ;  /* 0x0001860000097ab9 */ /* 0x000fe20000000800 */
[----:B------:R-:W-:-:S02]  /*0c60*/  UIMAD UR12, UR11, UR12, UR10 ;  /* 0x0000000c0b0c72a4 */ /* 0x000fc4000f8e020a */
[----:B------:R-:W-:Y:S02]  /*0c70*/  UIMAD UR4, UR4, UR14, URZ ;  /* 0x0000000e040472a4 */ /* 0x000fe4000f8e023f */
[----:B------:R-:W-:Y:S02]  /*0c80*/  UIMAD.WIDE.U32 UR6, UR5, UR14, UR6 ;  /* 0x0000000e050672a5 */ /* 0x000fe4000f8e0006 */
[----:B------:R-:W-:Y:S01]  /*0c90*/  UIMAD UR4, UR5, UR15, UR4 ;  /* 0x0000000f050472a4 */ /* 0x000fe2000f8e0204 */
[----:B------:R-:W-:Y:S01]  /*0ca0*/  ULDC UR10, c[0x0][0x608] ;  /* 0x00018200000a7ab9 */ /* 0x000fe20000000800 */
[----:B------:R-:W-:Y:S02]  /*0cb0*/  ULDC UR18, c[0x0][0x658] ;  /* 0x0001960000127ab9 */ /* 0x000fe40000000800 */
[----:B------:R-:W-:Y:S01]  /*0cc0*/  UIADD3 UR7, UR7, UR4, URZ ;  /* 0x0000000407077290 */ /* 0x000fe2000fffe03f */
[----:B------:R-:W-:Y:S02]  /*0cd0*/  UMOV UR11, 0xffffffff ;  /* 0xffffffff000b7882 */ /* 0x000fe40000000000 */
[----:B------:R-:W-:Y:S01]  /*0ce0*/  ULDC.64 UR4, c[0x0][0x640] ;  /* 0x0001900000047ab9 */ /* 0x000fe20000000a00 */
[----:B------:R-:W-:Y:S01]  /*0cf0*/  USHF.R.U64 UR16, UR6, UR9, UR7 ;  /* 0x0000000906107299 */ /* 0x000fe20008001207 */
[----:B------:R-:W-:Y:S01]  /*0d00*/  ISETP.NE.U32.AND P0, PT, RZ, UR4, PT ;  /* 0x00000004ff007c0c */ /* 0x000fe2000bf05070 */
[----:B------:R-:W-:-:S02]  /*0d10*/  USHF.R.U32.HI UR7, URZ, UR9, UR7 ;  /* 0x000000093f077299 */ /* 0x000fc40008011607 */
[----:B------:R-:W-:Y:S01]  /*0d20*/  USHF.L.U32 UR6, UR11, UR18, URZ ;  /* 0x000000120b067299 */ /* 0x000fe2000800063f */
[----:B------:R-:W-:Y:S01]  /*0d30*/  ISETP.NE.AND.EX P0, PT, RZ, UR5, PT, P0 ;  /* 0x00000005ff007c0c */ /* 0x000fe2000bf05300 */
[----:B------:R-:W-:Y:S02]  /*0d40*/  USHF.R.U64 UR22, UR16, UR10, UR7 ;  /* 0x0000000a10167299 */ /* 0x000fe40008001207 */
[----:B------:R-:W-:Y:S02]  /*0d50*/  USHF.R.U32.HI UR7, URZ, UR10, UR7 ;  /* 0x0000000a3f077299 */ /* 0x000fe40008011607 */
[----:B------:R-:W-:Y:S02]  /*0d60*/  UISETP.NE.AND UP1, UPT, UR46, URZ, UPT ;  /* 0x0000003f2e00728c */ /* 0x000fe4000bf25270 */
[----:B------:R-:W-:Y:S01]  /*0d70*/  USHF.R.U64 UR23, UR22, UR18, UR7 ;  /* 0x0000001216177299 */ /* 0x000fe20008001207 */
[----:B------:R-:W-:Y:S01]  /*0d80*/  ULDC UR17, c[0x0][0x600] ;  /* 0x0001800000117ab9 */ /* 0x000fe20000000800 */
[----:B------:R-:W-:-:S02]  /*0d90*/  ULOP3.LUT UR13, URZ, UR6, URZ, 0x33, !UPT ;  /* 0x000000063f0d7292 */ /* 0x000fc4000f8e333f */
[----:B------:R-:W-:Y:S02]  /*0da0*/  UIADD3 UR15, UR17, -0x1, URZ ;  /* 0xffffffff110f7890 */ /* 0x000fe4000fffe03f */
[----:B------:R-:W-:Y:S02]  /*0db0*/  USEL UR12, UR8, UR12, !UP1 ;  /* 0x0000000c080c7287 */ /* 0x000fe4000c800000 */
[----:B------:R-:W-:Y:S01]  /*0dc0*/  USHF.R.U32.HI UR7, URZ, UR18, UR7 ;  /* 0x000000123f077299 */ /* 0x000fe20008011607 */
[----:B------:R-:W-:Y:S01]  /*0dd0*/  ULDC UR19, c[0x0][0x648] ;  /* 0x0001920000137ab9 */ /* 0x000fe20000000800 */
[----:B------:R-:W-:Y:S01]  /*0de0*/  ULDC UR20, c[0x0][0x638] ;  /* 0x00018e0000147ab9 */ /* 0x000fe20000000800 */
[----:B------:R-:W-:Y:S01]  /*0df0*/  UMOV UR21, 0x1 ;  /* 0x0000000100157882 */ /* 0x000fe20000000000 */
[----:B------:R-:W-:Y:S01]  /*0e00*/  UMOV UR6, UR23 ;  /* 0x0000001700067c82 */ /* 0x000fe20008000000 */
[----:B------:R-:W-:Y:S07]  /*0e10*/  @!P0 BRA `(.L_x_10) ;  /* 0x0000000000308947 */ /* 0x000fee0003800000 */
[----:B------:R-:W-:Y:S02]  /*0e20*/  ULDC UR10, c[0x0][0x64c] ;  /* 0x00019300000a7ab9 */ /* 0x000fe40000000800 */
        /* <DEDUP_REMOVED lines=8> */
[----:B------:R-:W-:-:S07]  /*0eb0*/  UIMAD.WIDE.U32.X UR4, UR14, UR5, UR10, UP0 ;  /* 0x000000050e0472a5 */ /* 0x000fce00080e040a */
[----:B------:R-:W-:Y:S01]  /*0ec0*/  UMOV UR6, UR4 ;  /* 0x0000000400067c82 */ /* 0x000fe20008000000 */
[----:B------:R-:W-:-:S05]  /*0ed0*/  UMOV UR7, UR5 ;  /* 0x0000000500077c82 */ /* 0x000fca0008000000 */
.L_x_10:
[----:B------:R-:W-:Y:S01]  /*0ee0*/  USHF.R.U64 UR5, UR6, UR19, UR7 ;  /* 0x0000001306057299 */ /* 0x000fe20008001207 */
[----:B------:R-:W-:Y:S01]  /*0ef0*/  IMAD.MOV.U32 R0, RZ, RZ, 0x1 ;  /* 0x00000001ff007424 */ /* 0x000fe200078e00ff */
[----:B------:R-:W-:Y:S02]  /*0f00*/  USHF.L.U32 UR4, UR21, UR18, URZ ;  /* 0x0000001215047299 */ /* 0x000fe4000800063f */
[----:B------:R-:W-:Y:S02]  /*0f10*/  ULOP3.LUT UR13, UR22, UR13, URZ, 0xc0, !UPT ;  /* 0x0000000d160d7292 */ /* 0x000fe4000f8ec03f */
[----:B------:R-:W-:Y:S02]  /*0f20*/  UIADD3 UR6, -UR5, URZ, URZ ;  /* 0x0000003f05067290 */ /* 0x000fe4000fffe13f */
[----:B------:R-:W-:Y:S02]  /*0f30*/  UIMAD UR13, UR4, UR5, UR13 ;  /* 0x00000005040d72a4 */ /* 0x000fe4000f8e020d */
[----:B------:R-:W-:-:S02]  /*0f40*/  ULOP3.LUT UR15, UR16, UR15, URZ, 0xc0, !UPT ;  /* 0x0000000f100f7292 */ /* 0x000fc4000f8ec03f */
[----:B------:R-:W-:Y:S01]  /*0f50*/  UIMAD UR4, UR6, UR20, UR23 ;  /* 0x00000014060472a4 */ /* 0x000fe2000f8e0217 */
[----:B------:R-:W-:Y:S01]  /*0f60*/  ULDC UR5, c[0x0][0x610] ;  /* 0x0001840000057ab9 */ /* 0x000fe20000000800 */
[----:B------:R-:W-:Y:S02]  /*0f70*/  UISETP.NE.AND UP0, UPT, UR46, URZ, UPT ;  /* 0x0000003f2e00728c */ /* 0x000fe4000bf05270 */
[----:B------:R-:W-:Y:S02]  /*0f80*/  UIMAD UR12, UR13, UR5, UR12 ;  /* 0x000000050d0c72a4 */ /* 0x000fe4000f8e020c */
[----:B------:R-:W-:-:S04]  /*0f90*/  UIMAD UR4, UR4, UR17, UR15 ;  /* 0x00000011040472a4 */ /* 0x000fc8000f8e020f */
[----:B------:R-:W-:Y:S02]  /*0fa0*/  USEL UR42, UR4, UR12, !UP0 ;  /* 0x0000000c042a7287 */ /* 0x000fe4000c000000 */
[----:B------:R-:W-:-:S12]  /*0fb0*/  USEL UR41, UR12, UR4, !UP0 ;  /* 0x000000040c297287 */ /* 0x000fd8000c000000 */
.L_x_8:
[----:B------:R-:W-:-:S08]  /*0fc0*/  NOP ;  /* 0x0000000000007918 */ /* 0x000fd00000000000 */
[----:B------:R-:W1:Y:S02]  /*0fd0*/  USETMAXREG.TRY_ALLOC.CTAPOOL UP0, 0xf0 ;  /* 0x000000f0000079c8 */ /* 0x000e640008000600 */
[----:B-1----:R-:W-:-:S13]  /*0fe0*/  PLOP3.LUT P0, PT, PT, PT, UP0, 0x80, 0x0 ;  /* 0x000000000000781c */ /* 0x002fda0003f0f008 */
[----:B------:R-:W-:Y:S05]  /*0ff0*/  @!P0 BRA `(.L_x_8) ;  /* 0xfffffffc00f08947 */ /* 0x000fea000383ffff */
[----:B------:R-:W-:Y:S01]  /*1000*/  ULDC.64 UR4, c[0x0][0x598] ;  /* 0x0001660000047ab9 */ /* 0x000fe20000000a00 */
[----:B------:R-:W-:Y:S01]  /*1010*/  ULDC.64 UR36, c[0x0][0x208] ;  /* 0x0000820000247ab9 */ /* 0x000fe20000000a00 */
[----:B------:R-:W-:-:S04]  /*1020*/  ISETP.NE.U32.AND P0, PT, RZ, UR4, PT ;  /* 0x00000004ff007c0c */ /* 0x000fc8000bf05070 */
[----:B------:R-:W-:-:S13]  /*1030*/  ISETP.NE.AND.EX P0, PT, RZ, UR5, PT, P0 ;  /* 0x00000005ff007c0c */ /* 0x000fda000bf05300 */
[----:B------:R-:W-:Y:S05]  /*1040*/  @!P0 BRA `(.L_x_11) ;  /* 0x00000000001c8947 */ /* 0x000fea0003800000 */
[----:B------:R-:W1:Y:S02]  /*1050*/  LDC.64 R2, c[0x0][0x598] ;  /* 0x00016600ff027b82 */ /* 0x000e640000000a00 */
[----:B-1----:R-:W2:Y:S02]  /*1060*/  LDG.E.64 R2, desc[UR36][R2.64] ;  /* 0x0000002402027981 */ /* 0x002ea4000c1e1b00 */
[----:B--2---:R-:W-:-:S04]  /*1070*/  ISETP.NE.U32.AND P0, PT, R2, RZ, PT ;  /* 0x000000ff0200720c */ /* 0x004fc80003f05070 */
[----:B------:R-:W-:-:S13]  /*1080*/  ISETP.NE.AND.EX P0, PT, R3, RZ, PT, P0 ;  /* 0x000000ff0300720c */ /* 0x000fda0003f05300 */
[----:B------:R-:W-:Y:S05]  /*1090*/  @!P0 BRA `(.L_x_11) ;  /* 0x0000000000088947 */ /* 0x000fea0003800000 */
[----:B------:R1:W5:Y:S01]  /*10a0*/  LD.E R17, desc[UR36][R2.64] ;  /* 0x0000002402117980 */ /* 0x000362000c101900 */
[----:B------:R-:W-:Y:S05]  /*10b0*/  BRA `(.L_x_12) ;  /* 0x0000000000247947 */ /* 0x000fea0003800000 */
.L_x_11:
[----:B------:R-:W-:Y:S02]  /*10c0*/  ULDC.64 UR4, c[0x0][0x588] ;  /* 0x0001620000047ab9 */ /* 0x000fe40000000a00 */
[----:B------:R-:W-:-:S04]  /*10d0*/  ISETP.NE.U32.AND P0, PT, RZ, UR4, PT ;  /* 0x00000004ff007c0c */ /* 0x000fc8000bf05070 */
[----:B------:R-:W-:-:S13]  /*10e0*/  ISETP.NE.AND.EX P0, PT, RZ, UR5, PT, P0 ;  /* 0x00000005ff007c0c */ /* 0x000fda000bf05300 */
[----:B------:R-:W-:Y:S05]  /*10f0*/  @!P0 BRA `(.L_x_13) ;  /* 0x00000000000c8947 */ /* 0x000fea0003800000 */
[----:B------:R-:W1:Y:S02]  /*1100*/  LDC.64 R2, c[0x0][0x588] ;  /* 0x00016200ff027b82 */ /* 0x000e640000000a00 */
[----:B-1----:R2:W5:Y:S01]  /*1110*/  LDG.E R17, desc[UR36][R2.64] ;  /* 0x0000002402117981 */ /* 0x002562000c1e1900 */
[----:B------:R-:W-:Y:S05]  /*1120*/  BRA `(.L_x_12) ;  /* 0x0000000000087947 */ /* 0x000fea0003800000 */
.L_x_13:
[----:B------:R-:W-:Y:S02]  /*1130*/  ULDC UR4, c[0x0][0x580] ;  /* 0x0001600000047ab9 */ /* 0x000fe40000000800 */
[----:B------:R-:W-:-:S07]  /*1140*/  MOV R17, UR4 ;  /* 0x0000000400117c02 */ /* 0x000fce0008000f00 */
.L_x_12:
[----:B------:R-:W-:Y:S02]  /*1150*/  ULDC.64 UR4, c[0x0][0x5a0] ;  /* 0x0001680000047ab9 */ /* 0x000fe40000000a00 */
[----:B------:R-:W-:-:S04]  /*1160*/  ISETP.NE.U32.AND P0, PT, RZ, UR4, PT ;  /* 0x00000004ff007c0c */ /* 0x000fc8000bf05070 */
[----:B------:R-:W-:-:S13]  /*1170*/  ISETP.NE.AND.EX P0, PT, RZ, UR5, PT, P0 ;  /* 0x00000005ff007c0c */ /* 0x000fda000bf05300 */
[----:B------:R-:W-:Y:S05]  /*1180*/  @!P0 BRA `(.L_x_14) ;  /* 0x00000000001c8947 */ /* 0x000fea0003800000 */
[----:B-12---:R-:W1:Y:S02]  /*1190*/  LDC.64 R2, c[0x0][0x5a0] ;  /* 0x00016800ff027b82 */ /* 0x006e640000000a00 */
[----:B-1----:R-:W2:Y:S02]  /*11a0*/  LDG.E.64 R2, desc[UR36][R2.64] ;  /* 0x0000002402027981 */ /* 0x002ea4000c1e1b00 */
[----:B--2---:R-:W-:-:S04]  /*11b0*/  ISETP.NE.U32.AND P0, PT, R2, RZ, PT ;  /* 0x000000ff0200720c */ /* 0x004fc80003f05070 */
[----:B------:R-:W-:-:S13]  /*11c0*/  ISETP.NE.AND.EX P0, PT, R3, RZ, PT, P0 ;  /* 0x000000ff0300720c */ /* 0x000fda0003f05300 */
[----:B------:R-:W-:Y:S05]  /*11d0*/  @!P0 BRA `(.L_x_14) ;  /* 0x0000000000088947 */ /* 0x000fea0003800000 */
[----:B------:R1:W5:Y:S01]  /*11e0*/  LD.E R18, desc[UR36][R2.64] ;  /* 0x0000002402127980 */ /* 0x000362000c101900 */
[----:B------:R-:W-:Y:S05]  /*11f0*/  BRA `(.L_x_15) ;  /* 0x0000000000247947 */ /* 0x000fea0003800000 */
.L_x_14:
[----:B------:R-:W-:Y:S02]  /*1200*/  ULDC.64 UR4, c[0x0][0x590] ;  /* 0x0001640000047ab9 */ /* 0x000fe40000000a00 */
[----:B------:R-:W-:-:S04]  /*1210*/  ISETP.NE.U32.AND P0, PT, RZ, UR4, PT ;  /* 0x00000004ff007c0c */ /* 0x000fc8000bf05070 */
[----:B------:R-:W-:-:S13]  /*1220*/  ISETP.NE.AND.EX P0, PT, RZ, UR5, PT, P0 ;  /* 0x00000005ff007c0c */ /* 0x000fda000bf05300 */
[----:B------:R-:W-:Y:S05]  /*1230*/  @!P0 BRA `(.L_x_16) ;  /* 0x00000000000c8947 */ /* 0x000fea0003800000 */
[----:B-12---:R-:W1:Y:S02]  /*1240*/  LDC.64 R2, c[0x0][0x590] ;  /* 0x00016400ff027b82 */ /* 0x006e640000000a00 */
[----:B-1----:R2:W5:Y:S01]  /*1250*/  LDG.E R18, desc[UR36][R2.64] ;  /* 0x0000002402127981 */ /* 0x002562000c1e1900 */
[----:B------:R-:W-:Y:S05]  /*1260*/  BRA `(.L_x_15) ;  /* 0x0000000000087947 */ /* 0x000fea0003800000 */
.L_x_16:
[----:B------:R-:W-:Y:S02]  /*1270*/  ULDC UR4, c[0x0][0x584] ;  /* 0x0001610000047ab9 */ /* 0x000fe40000000800 */
[----:B------:R-:W-:-:S07]  /*1280*/  IMAD.U32 R18, RZ, RZ, UR4 ;  /* 0x00000004ff127e24 */ /* 0x000fce000f8e00ff */
.L_x_15:
[----:B------:R-:W-:-:S13]  /*1290*/  LOP3.LUT P0, RZ, R0, 0xff, RZ, 0xc0, !PT ;  /* 0x000000ff00ff7812 */ /* 0x000fda000780c0ff */
[----:B------:R-:W-:Y:S05]  /*12a0*/  @!P0 EXIT ;  /* 0x000000000000894d */ /* 0x000fea0003800000 */
[----:B------:R-:W-:Y:S01]  /*12b0*/  ULDC UR4, c[0x0][0x28c] ;  /* 0x0000a30000047ab9 */ /* 0x000fe20000000800 */
[----:B------:R-:W-:Y:S01]  /*12c0*/  UMOV UR38, URZ ;  /* 0x0000003f00267c82 */ /* 0x000fe20008000000 */
[----:B------:R-:W-:Y:S01]  /*12d0*/  UIADD3 UR4, UR4, 0x7f, URZ ;  /* 0x0000007f04047890 */ /* 0x000fe2000fffe03f */
[----:B------:R-:W-:-:S03]  /*12e0*/  UMOV UR39, URZ ;  /* 0x0000003f00277c82 */ /* 0x000fc60008000000 */
[----:B------:R-:W-:-:S04]  /*12f0*/  USHF.R.S32.HI UR5, URZ, 0x1f, UR4 ;  /* 0x0000001f3f057899 */ /* 0x000fc80008011404 */
[----:B------:R-:W-:-:S04]  /*1300*/  ULEA.HI UR5, UR5, UR4, URZ, 0x7 ;  /* 0x0000000405057291 */ /* 0x000fc8000f8f383f */
[----:B------:R-:W-:-:S12]  /*1310*/  USHF.R.S32.HI UR44, URZ, 0x7, UR5 ;  /* 0x000000073f2c7899 */ /* 0x000fd80008011405 */
.L_x_552:
[----:B------:R-:W3:Y:S01]  /*1320*/  S2R R0, SR_TID.X ;  /* 0x0000000000007919 */ /* 0x000ee20000002100 */
[----:B----4-:R-:W4:Y:S01]  /*1330*/  S2UR UR7, SR_CgaCtaId ;  /* 0x00000000000779c3 */ /* 0x010f220000008800 */
[----:B------:R-:W-:Y:S02]  /*1340*/  UMOV UR6, 0x400 ;  /* 0x0000040000067882 */ /* 0x000fe40000000000 */
[----:B----4-:R-:W-:Y:S01]  /*1350*/  ULEA UR6, UR7, UR6, 0x18 ;  /* 0x0000000607067291 */ /* 0x010fe2000f8ec03f */
[----:B---3--:R-:W-:-:S04]  /*1360*/  LOP3.LUT R0, R0, 0x80, RZ, 0xc0, !PT ;  /* 0x0000008000007812 */ /* 0x008fc800078ec0ff */
[----:B------:R-:W-:-:S06]  /*1370*/  SHF.R.U32.HI R0, RZ, 0x7, R0 ;  /* 0x00000007ff007819 */ /* 0x000fcc0000011600 */
[----:B------:R-:W3:Y:S02]  /*1380*/  SHFL.IDX PT, R0, R0, RZ, 0x1f ;  /* 0x00001fff00007589 */ /* 0x000ee400000e0000 */
[----:B---3--:R-:W-:-:S13]  /*1390*/  R2UR UR4, R0 ;  /* 0x00000000000472ca */ /* 0x008fda00000e0000 */
[----:B------:R-:W-:-:S04]  /*13a0*/  ULEA.HI UR5, UR4, UR4, URZ, 0x1 ;  /* 0x0000000404057291 */ /* 0x000fc8000f8f083f */
[----:B------:R-:W-:-:S04]  /*13b0*/  ULOP3.LUT UR5, UR5, 0x7fffe, URZ, 0xc0, !UPT ;  /* 0x0007fffe05057892 */ /* 0x000fc8000f8ec03f */
[----:B------:R-:W-:-:S03]  /*13c0*/  UIADD3 UR5, UR4, -UR5, URZ ;  /* 0x8000000504057290 */ /* 0x000fc6000fffe03f */
[----:B------:R-:W-:Y:S01]  /*13d0*/  ULDC UR4, c[0x0][0x28c] ;  /* 0x0000a30000047ab9 */ /* 0x000fe20000000800 */
[----:B------:R-:W-:Y:S01]  /*13e0*/  ULEA UR5, UR5, UR6, 0xd ;  /* 0x0000000605057291 */ /* 0x000fe2000f8e683f */
[----:B------:R-:W-:-:S03]  /*13f0*/  ISETP.LT.AND P0, PT, RZ, UR4, PT ;  /* 0x00000004ff007c0c */ /* 0x000fc6000bf01270 */
[----:B------:R-:W-:-:S04]  /*1400*/  UIADD3 UR5, UR5, 0x100, URZ ;  /* 0x0000010005057890 */ /* 0x000fc8000fffe03f */
[----:B------:R-:W-:-:S04]  /*1410*/  USHF.R.U32.HI UR5, URZ, 0x4, UR5 ;  /* 0x000000043f057899 */ /* 0x000fc80008011605 */
[----:B------:R-:W-:-:S04]  /*1420*/  ULOP3.LUT UR5, UR5, 0x3fff, URZ, 0xc0, !UPT ;  /* 0x00003fff05057892 */ /* 0x000fc8000f8ec03f */
[----:B------:R-:W-:Y:S01]  /*1430*/  ULOP3.LUT UR45, UR5, 0x10000, URZ, 0xfc, !UPT ;  /* 0x00010000052d7892 */ /* 0x000fe2000f8efc3f */
[----:B0-2---:R-:W-:Y:S11]  /*1440*/  @P0 BRA `(.L_x_17) ;  /* 0x0000000000400947 */ /* 0x005ff60003800000 */
[----:B------:R-:W-:Y:S01]  /*1450*/  MOV R0, 0x0 ;  /* 0x0000000000007802 */ /* 0x000fe20000000f00 */
[----:B------:R-:W-:Y:S01]  /*1460*/  ULDC.64 UR4, c[0x4][0x68] ;  /* 0x01001a0000047ab9 */ /* 0x000fe20000000a00 */
[----:B------:R-:W-:Y:S01]  /*1470*/  ULDC.64 UR6, c[0x4][0x8] ;  /* 0x0100020000067ab9 */ /* 0x000fe20000000a00 */
[----:B------:R-:W-:Y:S01]  /*1480*/  IMAD.U32 R4, RZ, RZ, UR4 ;  /* 0x00000004ff047e24 */ /* 0x000fe2000f8e00ff */
[----:B-12---:R1:W2:Y:S01]  /*1490*/  LDC.64 R2, c[0x4][R0] ;  /* 0x0100000000027b82 */ /* 0x0062a20000000a00 */
[----:B------:R-:W-:Y:S01]  /*14a0*/  MOV R5, UR5 ;  /* 0x0000000500057c02 */ /* 0x000fe20008000f00 */
[----:B------:R-:W-:Y:S01]  /*14b0*/  ULDC.64 UR4, c[0x4][0x70] ;  /* 0x01001c0000047ab9 */ /* 0x000fe20000000a00 */
[----:B------:R-:W-:Y:S01]  /*14c0*/  MOV R10, UR6 ;  /* 0x00000006000a7c02 */ /* 0x000fe20008000f00 */
[----:B0-----:R-:W-:Y:S01]  /*14d0*/  IMAD.U32 R6, RZ, RZ, UR4 ;  /* 0x00000004ff067e24 */ /* 0x001fe2000f8e00ff */
[----:B------:R-:W-:Y:S01]  /*14e0*/  MOV R12, 0x1 ;  /* 0x00000001000c7802 */ /* 0x000fe20000000f00 */
[----:B------:R-:W-:-:S02]  /*14f0*/  IMAD.U32 R7, RZ, RZ, UR5 ;  /* 0x00000005ff077e24 */ /* 0x000fc4000f8e00ff */
[----:B------:R-:W-:Y:S02]  /*1500*/  IMAD.U32 R11, RZ, RZ, UR7 ;  /* 0x00000007ff0b7e24 */ /* 0x000fe4000f8e00ff */
[----:B------:R-:W-:Y:S02]  /*1510*/  IMAD.MOV.U32 R8, RZ, RZ, 0x1e1 ;  /* 0x000001e1ff087424 */ /* 0x000fe400078e00ff */
[----:B-1----:R-:W-:-:S07]  /*1520*/  IMAD.MOV.U32 R13, RZ, RZ, RZ ;  /* 0x000000ffff0d7224 */ /* 0x002fce00078e00ff */
[----:B------:R-:W-:-:S07]  /*1530*/  LEPC R20, `(.L_x_17) ;  /* 0x000000001014794e */ /* 0x000fce0000000000 */
[----:B--2--5:R-:W-:Y:S05]  /*1540*/  CALL.ABS.NOINC R2 ;  /* 0x0000000002007343 */ /* 0x024fea0003c00000 */
.L_x_17:
[----:B------:R-:W-:-:S06]  /*1550*/  ULOP3.LUT UR4, UR40, 0x1, URZ, 0xfc, !UPT ;  /* 0x0000000128047892 */ /* 0x000fcc000f8efc3f */
[----:B------:R-:W-:-:S05]  /*1560*/  IMAD.U32 R0, RZ, RZ, UR4 ;  /* 0x00000004ff007e24 */ /* 0x000fca000f8e00ff */
[----:B------:R-:W-:-:S13]  /*1570*/  ISETP.NE.AND P0, PT, R0, 0x3, PT ;  /* 0x000000030000780c */ /* 0x000fda0003f05270 */
[----:B------:R-:W-:Y:S05]  /*1580*/  @!P0 BRA `(.L_x_18) ;  /* 0x0000000000048947 */ /* 0x000fea0003800000 */
[----:B------:R-:W-:Y:S01]  /*1590*/  BPT.TRAP 0x1 ;  /* 0x000000040000795c */ /* 0x000fe20000300000 */
.L_x_18:
[----:B------:R-:W3:Y:S01]  /*15a0*/  S2UR UR5, SR_CgaCtaId ;  /* 0x00000000000579c3 */ /* 0x000ee20000008800 */
[----:B------:R-:W-:Y:S01]  /*15b0*/  UMOV UR4, 0x400 ;  /* 0x0000040000047882 */ /* 0x000fe20000000000 */
[----:B-12---:R-:W-:Y:S01]  /*15c0*/  IMAD.U32 R2, RZ, RZ, UR38 ;  /* 0x00000026ff027e24 */ /* 0x006fe2000f8e00ff */
[----:B------:R-:W-:-:S04]  /*15d0*/  MOV R3, UR39 ;  /* 0x0000002700037c02 */ /* 0x000fc80008000f00 */
[----:B------:R-:W-:Y:S01]  /*15e0*/  SHF.L.U32 R2, R2, 0x1f, RZ ;  /* 0x0000001f02027819 */ /* 0x000fe200000006ff */
[----:B---3--:R-:W-:-:S06]  /*15f0*/  ULEA UR4, UR5, UR4, 0x18 ;  /* 0x0000000405047291 */ /* 0x008fcc000f8ec03f */
[----:B------:R-:W-:-:S05]  /*1600*/  IMAD.U32 R0, RZ, RZ, UR4 ;  /* 0x00000004ff007e24 */ /* 0x000fca000f8e00ff */
[----:B------:R-:W-:-:S04]  /*1610*/  LEA R3, R3, R0, 0x3 ;  /* 0x0000000003037211 */ /* 0x000fc800078e18ff */
[----:B------:R1:W2:Y:S01]  /*1620*/  SYNCS.PHASECHK.TRANS64.TRYWAIT P1, [R3+URZ], R2 ;  /* 0x00000002030075a7 */ /* 0x0002a2000802017f */
[----:B------:R-:W-:Y:S05]  /*1630*/  @!P0 BRA `(.L_x_19) ;  /* 0x0000000000048947 */ /* 0x000fea0003800000 */
[----:B------:R-:W-:Y:S01]  /*1640*/  BPT.TRAP 0x1 ;  /* 0x000000040000795c */ /* 0x000fe20000300000 */
.L_x_19:
[----:B--2---:R-:W-:Y:S05]  /*1650*/  @P1 BRA `(.L_x_20) ;  /* 0x0000000000081947 */ /* 0x004fea0003800000 */
[----:B------:R-:W2:Y:S02]  /*1660*/  SYNCS.PHASECHK.TRANS64.TRYWAIT P1, [R3+URZ], R2 ;  /* 0x00000002030075a7 */ /* 0x000ea4000802017f */
[----:B--2---:R-:W-:Y:S05]  /*1670*/  @!P1 BRA `(.L_x_21) ;  /* 0x0000016c00c89947 */ /* 0x004fea0003800000 */
.L_x_20:
[----:B------:R-:W-:-:S04]  /*1680*/  UISETP.LT.AND UP0, UPT, UR44, 0x1, UPT ;  /* 0x000000012c00788c */ /* 0x000fc8000bf01270 */
[----:B------:R-:W-:-:S06]  /*1690*/  USEL UR4, UR44, 0x1, UP0 ;  /* 0x000000012c047887 */ /* 0x000fcc0008000000 */
[----:B-12---:R-:W-:Y:S01]  /*16a0*/  IMAD.U32 R2, RZ, RZ, UR4 ;  /* 0x00000004ff027e24 */ /* 0x006fe2000f8e00ff */
[----:B------:R-:W-:Y:S05]  /*16b0*/  WARPSYNC.ALL ;  /* 0x0000000000007948 */ /* 0x000fea0003800000 */
[----:B------:R-:W-:-:S04]  /*16c0*/  IADD3 R2, -R2, UR44, RZ ;  /* 0x0000002c02027c10 */ /* 0x000fc8000fffe1ff */
[----:B------:R-:W-:Y:S02]  /*16d0*/  ISETP.GE.AND P1, PT, R2, 0x1, PT ;  /* 0x000000010200780c */ /* 0x000fe40003f26270 */
[----:B------:R-:W-:Y:S01]  /*16e0*/  R2UR UR4, R0 ;  /* 0x00000000000472ca */ /* 0x000fe200000e0000 */
[----:B------:R-:W-:Y:S01]  /*16f0*/  ULEA UR5, UR39, UR45, 0xb ;  /* 0x0000002d27057291 */ /* 0x000fe2000f8e583f */
[----:B------:R-:W-:Y:S01]  /*1700*/  WARPGROUP.ARRIVE ;  /* 0x00000000000079c5 */ /* 0x000fe20000000000 */
[----:B------:R-:W-:Y:S01]  /*1710*/  UMOV UR9, 0x40000040 ;  /* 0x4000004000097882 */ /* 0x000fe20000000000 */
[----:B------:R-:W-:Y:S01]  /*1720*/  UMOV UR11, 0x40000040 ;  /* 0x40000040000b7882 */ /* 0x000fe20000000000 */
[----:B------:R-:W-:Y:S03]  /*1730*/  STL [R1+0x2cc], R19 ;  /* 0x0002cc1301007387 */ /* 0x000fe60000100800 */
[----:B------:R-:W-:Y:S01]  /*1740*/  UMOV UR8, UR5 ;  /* 0x0000000500087c82 */ /* 0x000fe20008000000 */
[----:B-----5:R1:W-:Y:S04]  /*1750*/  STL [R1+0x2c8], R18 ;  /* 0x0002c81201007387 */ /* 0x0203e80000100800 */
[----:B------:R-:W-:Y:S01]  /*1760*/  UIADD3 UR4, UR4, 0x18100, URZ ;  /* 0x0001810004047890 */ /* 0x000fe2000fffe03f */
[----:B------:R2:W-:Y:S03]  /*1770*/  STL [R1+0x2c4], R17 ;  /* 0x0002c41101007387 */ /* 0x0005e60000100800 */
[----:B------:R-:W-:Y:S01]  /*1780*/  USHF.R.U32.HI UR4, URZ, 0x4, UR4 ;  /* 0x000000043f047899 */ /* 0x000fe20008011604 */
[----:B------:R3:W-:Y:S03]  /*1790*/  STL [R1+0x2c0], R16 ;  /* 0x0002c01001007387 */ /* 0x0007e60000100800 */
[----:B------:R-:W-:Y:S01]  /*17a0*/  ULOP3.LUT UR4, UR4, 0x3fff, URZ, 0xc0, !UPT ;  /* 0x00003fff04047892 */ /* 0x000fe2000f8ec03f */
[----:B------:R4:W-:Y:S03]  /*17b0*/  STL [R1+0x2bc], R2 ;  /* 0x0002bc0201007387 */ /* 0x0009e60000100800 */
[----:B------:R-:W-:Y:S01]  /*17c0*/  ULOP3.LUT UR4, UR4, 0x10000, URZ, 0xfc, !UPT ;  /* 0x0001000004047892 */ /* 0x000fe2000f8efc3f */
[----:B------:R4:W-:Y:S03]  /*17d0*/  STL [R1+0x2d0], R0 ;  /* 0x0002d00001007387 */ /* 0x0009e60000100800 */
[----:B------:R-:W-:-:S07]  /*17e0*/  ULEA UR6, UR39, UR4, 0xb ;  /* 0x0000000427067291 */ /* 0x000fce000f8e583f */
[----:B------:R-:W-:Y:S02]  /*17f0*/  UMOV UR10, UR6 ;  /* 0x00000006000a7c82 */ /* 0x000fe40008000000 */
[----:B------:R-:W-:Y:S01]  /*1800*/  IGMMA.64x256x32.S8.S8 R24, gdesc[UR8], RZ, !UPT, gsb0 ;  /* 0x06600000081879f1 */ /* 0x000fe2000c0410ff */
[----:B------:R-:W-:Y:S01]  /*1810*/  UIADD3 UR8, UR5, 0x400, URZ ;  /* 0x0000040005087890 */ /* 0x000fe2000fffe03f */
[----:B------:R-:W-:Y:S01]  /*1820*/  UMOV UR9, 0x40000040 ;  /* 0x4000004000097882 */ /* 0x000fe20000000000 */
[----:B------:R-:W-:Y:S02]  /*1830*/  WARPGROUP.DEPBAR.LE gsb0, 0x0 ;  /* 0x00008000000079c5 */ /* 0x000fe40000010000 */
[----:B------:R-:W-:Y:S01]  /*1840*/  STL.64 [R1], R24 ;  /* 0x0000001801007387 */ /* 0x000fe20000100a00 */
[----:B------:R-:W-:Y:S01]  /*1850*/  IMAD.MOV.U32 R235, RZ, RZ, R46 ;  /* 0x000000ffffeb7224 */ /* 0x000fe200078e002e */
[----:B------:R-:W-:Y:S01]  /*1860*/  MOV R234, R47 ;  /* 0x0000002f00ea7202 */ /* 0x000fe20000000f00 */
[----:B------:R-:W-:Y:S01]  /*1870*/  IMAD.MOV.U32 R233, RZ, RZ, R48 ;  /* 0x000000ffffe97224 */ /* 0x000fe200078e0030 */
[----:B------:R-:W-:Y:S01]  /*1880*/  STL.64 [R1+0x8], R26 ;  /* 0x0000081a01007387 */ /* 0x000fe20000100a00 */
        /* <DEDUP_REMOVED lines=73> */
[----:B-1----:R-:W-:Y:S01]  /*1d20*/  MOV R18, R134 ;  /* 0x0000008600127202 */ /* 0x002fe20000000f00 */
[----:B------:R-:W-:Y:S01]  /*1d30*/  IMAD.MOV.U32 R189, RZ, RZ, R105 ;  /* 0x000000ffffbd7224 */ /* 0x000fe200078e0069 */
[----:B------:R-:W-:Y:S01]  /*1d40*/  MOV R15, R137 ;  /* 0x00000089000f7202 */ /* 0x000fe20000000f00 */
[----:B------:R-:W-:Y:S01]  /*1d50*/  IMAD.MOV.U32 R190, RZ, RZ, R106 ;  /* 0x000000ffffbe7224 */ /* 0x000fe200078e006a */
[----:B------:R-:W-:Y:S01]  /*1d60*/  MOV R12, R140 ;  /* 0x0000008c000c7202 */ /* 0x000fe20000000f00 */
[----:B------:R-:W-:Y:S01]  /*1d70*/  IMAD.MOV.U32 R192, RZ, RZ, R108 ;  /* 0x000000ffffc07224 */ /* 0x000fe200078e006c */
[----:B------:R-:W-:Y:S01]  /*1d80*/  MOV R9, R143 ;  /* 0x0000008f00097202 */ /* 0x000fe20000000f00 */
[----:B------:R-:W-:Y:S01]  /*1d90*/  IMAD.MOV.U32 R193, RZ, RZ, R109 ;  /* 0x000000ffffc17224 */ /* 0x000fe200078e006d */
[----:B0-----:R-:W-:Y:S01]  /*1da0*/  MOV R6, R146 ;  /* 0x0000009200067202 */ /* 0x001fe20000000f00 */
[----:B------:R-:W-:Y:S01]  /*1db0*/  IMAD.MOV.U32 R195, RZ, RZ, R111 ;  /* 0x000000ffffc37224 */ /* 0x000fe200078e006f */
[----:B------:R-:W-:Y:S01]  /*1dc0*/  MOV R3, R149 ;  /* 0x0000009500037202 */ /* 0x000fe20000000f00 */
[----:B------:R-:W-:Y:S01]  /*1dd0*/  IMAD.MOV.U32 R196, RZ, RZ, R112 ;  /* 0x000000ffffc47224 */ /* 0x000fe200078e0070 */
[----:B------:R0:W-:Y:S01]  /*1de0*/  STL.64 [R1+0x50], R44 ;  /* 0x0000502c01007387 */ /* 0x0001e20000100a00 */
[----:B------:R-:W-:-:S02]  /*1df0*/  IMAD.MOV.U32 R198, RZ, RZ, R114 ;  /* 0x000000ffffc67224 */ /* 0x000fc400078e0072 */
[----:B------:R-:W-:Y:S01]  /*1e00*/  IMAD.MOV.U32 R199, RZ, RZ, R115 ;  /* 0x000000ffffc77224 */ /* 0x000fe200078e0073 */
[----:B------:R-:W-:Y:S01]  /*1e10*/  STL [R1+0x588], R155 ;  /* 0x0005889b01007387 */ /* 0x000fe20000100800 */
[----:B------:R-:W-:Y:S02]  /*1e20*/  IMAD.MOV.U32 R201, RZ, RZ, R117 ;  /* 0x000000ffffc97224 */ /* 0x000fe400078e0075 */
[----:B------:R-:W-:Y:S02]  /*1e30*/  IMAD.MOV.U32 R202, RZ, RZ, R118 ;  /* 0x000000ffffca7224 */ /* 0x000fe400078e0076 */
[----:B------:R-:W-:Y:S02]  /*1e40*/  IMAD.MOV.U32 R204, RZ, RZ, R120 ;  /* 0x000000ffffcc7224 */ /* 0x000fe400078e0078 */
[----:B------:R-:W-:Y:S02]  /*1e50*/  IMAD.MOV.U32 R205, RZ, RZ, R121 ;  /* 0x000000ffffcd7224 */ /* 0x000fe400078e0079 */
[----:B------:R-:W-:-:S02]  /*1e60*/  IMAD.MOV.U32 R207, RZ, RZ, R123 ;  /* 0x000000ffffcf7224 */ /* 0x000fc400078e007b */
[----:B------:R-:W-:Y:S02]  /*1e70*/  IMAD.MOV.U32 R208, RZ, RZ, R124 ;  /* 0x000000ffffd07224 */ /* 0x000fe400078e007c */
[----:B------:R-:W-:Y:S02]  /*1e80*/  IMAD.MOV.U32 R210, RZ, RZ, R126 ;  /* 0x000000ffffd27224 */ /* 0x000fe400078e007e */
[----:B------:R-:W-:Y:S02]  /*1e90*/  IMAD.MOV.U32 R211, RZ, RZ, R127 ;  /* 0x000000ffffd37224 */ /* 0x000fe400078e007f */
[----:B------:R-:W-:Y:S02]  /*1ea0*/  IMAD.MOV.U32 R23, RZ, RZ, R129 ;  /* 0x000000ffff177224 */ /* 0x000fe400078e0081 */
[----:B------:R-:W-:Y:S02]  /*1eb0*/  IMAD.MOV.U32 R22, RZ, RZ, R130 ;  /* 0x000000ffff167224 */ /* 0x000fe400078e0082 */
[----:B------:R-:W-:-:S02]  /*1ec0*/  IMAD.MOV.U32 R20, RZ, RZ, R132 ;  /* 0x000000ffff147224 */ /* 0x000fc400078e0084 */
[----:B------:R-:W-:Y:S02]  /*1ed0*/  IMAD.MOV.U32 R19, RZ, RZ, R133 ;  /* 0x000000ffff137224 */ /* 0x000fe400078e0085 */
[----:B--2---:R-:W-:Y:S02]  /*1ee0*/  IMAD.MOV.U32 R17, RZ, RZ, R135 ;  /* 0x000000ffff117224 */ /* 0x004fe400078e0087 */
[----:B---3--:R-:W-:Y:S02]  /*1ef0*/  IMAD.MOV.U32 R16, RZ, RZ, R136 ;  /* 0x000000ffff107224 */ /* 0x008fe400078e0088 */
        /* <DEDUP_REMOVED lines=8> */
[----:B----4-:R-:W-:-:S02]  /*1f80*/  IMAD.MOV.U32 R2, RZ, RZ, R150 ;  /* 0x000000ffff027224 */ /* 0x010fc400078e0096 */
[----:B------:R-:W-:Y:S02]  /*1f90*/  IMAD.MOV.U32 R0, RZ, RZ, R151 ;  /* 0x000000ffff007224 */ /* 0x000fe400078e0097 */
[----:B0-----:R-:W-:-:S06]  /*1fa0*/  WARPGROUP.ARRIVE ;  /* 0x00000000000079c5 */ /* 0x001fcc0000000000 */
[----:B------:R-:W-:Y:S03]  /*1fb0*/  IGMMA.64x256x32.S8.S8 R24, gdesc[UR8], RZ, !UPT, gsb0 ;  /* 0x06600000081879f1 */ /* 0x000fe6000c0410ff */
[----:B------:R-:W-:Y:S02]  /*1fc0*/  WARPGROUP.DEPBAR.LE gsb0, 0x0 ;  /* 0x00008000000079c5 */ /* 0x000fe40000010000 */
[----:B------:R-:W-:Y:S04]  /*1fd0*/  STL.64 [R1+0x580], R150 ;  /* 0x0005809601007387 */ /* 0x000fe80000100a00 */
        /* <DEDUP_REMOVED lines=20> */
[----:B------:R0:W-:Y:S04]  /*2120*/  STL.64 [R1+0x4d8], R108 ;  /* 0x0004d86c01007387 */ /* 0x0001e80000100a00 */
[----:B0-----:R-:W2:Y:S04]  /*2130*/  LDL.LU R108, [R1] ;  /* 0x00000000016c7983 */ /* 0x001ea80000300800 */
[----:B------:R-:W2:Y:S04]  /*2140*/  LDL.LU R109, [R1+0x4] ;  /* 0x00000400016d7983 */ /* 0x000ea80000300800 */
        /* <DEDUP_REMOVED lines=19> */
[----:B------:R-:W2:Y:S01]  /*2280*/  LDL.LU R129, [R1+0x54] ;  /* 0x0000540001817983 */ /* 0x000ea20000300800 */
        /* <DEDUP_REMOVED lines=32> */
[----:B------:R-:W-:Y:S01]  /*2490*/  UIADD3 UR8, UR5, 0x2, URZ ;  /* 0x0000000205087890 */ /* 0x000fe2000fffe03f */
[----:B------:R-:W-:Y:S01]  /*24a0*/  IMAD.MOV.U32 R215, RZ, RZ, R21 ;  /* 0x000000ffffd77224 */ /* 0x000fe200078e0015 */
[----:B------:R-:W-:Y:S01]  /*24b0*/  UIADD3 UR10, UR6, 0x2, URZ ;  /* 0x00000002060a7890 */ /* 0x000fe2000fffe03f */
[----:B------:R-:W-:Y:S01]  /*24c0*/  IMAD.MOV.U32 R216, RZ, RZ, R20 ;  /* 0x000000ffffd87224 */ /* 0x000fe200078e0014 */
[----:B------:R-:W-:Y:S01]  /*24d0*/  UMOV UR9, 0x40000040 ;  /* 0x4000004000097882 */ /* 0x000fe20000000000 */
[----:B------:R-:W-:Y:S01]  /*24e0*/  IMAD.MOV.U32 R218, RZ, RZ, R18 ;  /* 0x000000ffffda7224 */ /* 0x000fe200078e0012 */
[----:B------:R-:W-:Y:S01]  /*24f0*/  UMOV UR11, 0x40000040 ;  /* 0x40000040000b7882 */ /* 0x000fe20000000000 */
        /* <DEDUP_REMOVED lines=10> */
[----:B------:R-:W-:-:S06]  /*25a0*/  IMAD.MOV.U32 R234, RZ, RZ, R2 ;  /* 0x000000ffffea7224 */ /* 0x000fcc00078e0002 */
[----:B--2---:R-:W-:-:S06]  /*25b0*/  WARPGROUP.ARRIVE ;  /* 0x00000000000079c5 */ /* 0x004fcc0000000000 */
[----:B------:R-:W-:Y:S03]  /*25c0*/  IGMMA.64x256x32.S8.S8 R108, gdesc[UR8], R108, gsb0 ;  /* 0x06600000086c79f1 */ /* 0x000fe6000804106c */
[----:B------:R-:W-:Y:S02]  /*25d0*/  WARPGROUP.DEPBAR.LE gsb0, 0x0 ;  /* 0x00008000000079c5 */ /* 0x000fe40000010000 */
[----:B------:R-:W-:Y:S04]  /*25e0*/  STL.64 [R1], R108 ;  /* 0x0000006c01007387 */ /* 0x000fe80000100a00 */
        /* <DEDUP_REMOVED lines=63> */
[----:B0-----:R-:W2:Y:S04]  /*29e0*/  LDL.LU R155, [R1+0x588] ;  /* 0x00058800019b7983 */ /* 0x001ea80000300800 */
[----:B------:R-:W3:Y:S04]  /*29f0*/  LDL.LU.64 R150, [R1+0x580] ;  /* 0x0005800001967983 */ /* 0x000ee80000300a00 */
        /* <DEDUP_REMOVED lines=20> */
[----:B------:R-:W3:Y:S01]  /*2b40*/  LDL.LU.64 R108, [R1+0x4d8] ;  /* 0x0004d800016c7983 */ /* 0x000ee20000300a00 */
[----:B------:R-:W-:Y:S01]  /*2b50*/  UIADD3 UR8, UR5, 0x402, URZ ;  /* 0x0000040205087890 */ /* 0x000fe2000fffe03f */
[----:B------:R-:W-:Y:S01]  /*2b60*/  UMOV UR9, 0x40000040 ;  /* 0x4000004000097882 */ /* 0x000fe20000000000 */
[----:B---3--:R-:W-:-:S07]  /*2b70*/  WARPGROUP.ARRIVE ;  /* 0x00000000000079c5 */ /* 0x008fce0000000000 */
[----:B------:R-:W-:Y:S03]  /*2b80*/  IGMMA.64x256x32.S8.S8 R24, gdesc[UR8], R24, gsb0 ;  /* 0x06600000081879f1 */ /* 0x000fe60008041018 */
        /* <DEDUP_REMOVED lines=65> */
[----:B0-----:R-:W3:Y:S04]  /*2fa0*/  LDL.LU.64 R24, [R1] ;  /* 0x0000000001187983 */ /* 0x001ee80000300a00 */
        /* <DEDUP_REMOVED lines=63> */
[----:B------:R-:W-:-:S02]  /*33a0*/  UIADD3 UR8, UR5, 0x4, URZ ;  /* 0x0000000405087890 */ /* 0x000fc4000fffe03f */
[----:B------:R-:W-:Y:S01]  /*33b0*/  UIADD3 UR10, UR6, 0x4, URZ ;  /* 0x00000004060a7890 */ /* 0x000fe2000fffe03f */
[----:B------:R-:W-:Y:S01]  /*33c0*/  UMOV UR9, 0x40000040 ;  /* 0x4000004000097882 */ /* 0x000fe20000000000 */
[----:B------:R-:W-:Y:S01]  /*33d0*/  UMOV UR11, 0x40000040 ;  /* 0x40000040000b7882 */ /* 0x000fe20000000000 */
[----:B---3--:R-:W-:-:S06]  /*33e0*/  WARPGROUP.ARRIVE ;  /* 0x00000000000079c5 */ /* 0x008fcc0000000000 */
[----:B------:R-:W-:Y:S03]  /*33f0*/  IGMMA.64x256x32.S8.S8 R24, gdesc[UR8], R24, gsb0 ;  /* 0x06600000081879f1 */ /* 0x000fe60008041018 */
[----:B------:R-:W-:Y:S02]  /*3400*/  WARPGROUP.DEPBAR.LE gsb0, 0x0 ;  /* 0x00008000000079c5 */ /* 0x000fe40000010000 */
[----:B------:R-:W-:Y:S01]  /*3410*/  STL.64 [R1], R24 ;  /* 0x0000001801007387 */ /* 0x000fe20000100a00 */
[----:B------:R-:W-:Y:S01]  /*3420*/  MOV R4, R150 ;  /* 0x0000009600047202 */ /* 0x000fe20000000f00 */
[----:B------:R-:W-:Y:S01]  /*3430*/  IMAD.MOV.U32 R3, RZ, RZ, R151 ;  /* 0x000000ffff037224 */ /* 0x000fe200078e0097 */
[----:B------:R-:W-:Y:S01]  /*3440*/  MOV R7, R147 ;  /* 0x0000009300077202 */ /* 0x000fe20000000f00 */
        /* <DEDUP_REMOVED lines=36> */
[----:B------:R0:W-:Y:S01]  /*3690*/  STL.64 [R1+0x50], R44 ;  /* 0x0000502c01007387 */ /* 0x0001e20000100a00 */
[----:B------:R-:W-:Y:S01]  /*36a0*/  IMAD.MOV.U32 R206, RZ, RZ, R122 ;  /* 0x000000ffffce7224 */ /* 0x000fe200078e007a */
[----:B------:R-:W-:Y:S01]  /*36b0*/  MOV R201, R117 ;  /* 0x0000007500c97202 */ /* 0x000fe20000000f00 */
[----:B------:R-:W-:Y:S01]  /*36c0*/  IMAD.MOV.U32 R205, RZ, RZ, R121 ;  /* 0x000000ffffcd7224 */ /* 0x000fe200078e0079 */
[----:B------:R-:W3:Y:S01]  /*36d0*/  LDL.LU.64 R150, [R1+0x4d0] ;  /* 0x0004d00001967983 */ /* 0x000ee20000300a00 */
        /* <DEDUP_REMOVED lines=92> */
[----:B------:R-:W-:-:S02]  /*3ca0*/  IMAD.MOV.U32 R16, RZ, RZ, R50 ;  /* 0x000000ffff107224 */ /* 0x000fc400078e0032 */
[----:B------:R-:W-:Y:S01]  /*3cb0*/  IMAD.MOV.U32 R17, RZ, RZ, R49 ;  /* 0x000000ffff117224 */ /* 0x000fe200078e0031 */
[----:B------:R-:W3:Y:S01]  /*3cc0*/  LDL.LU.64 R102, [R1+0x410] ;  /* 0x0004100001667983 */ /* 0x000ee20000300a00 */
[----:B------:R-:W-:Y:S02]  /*3cd0*/  IMAD.MOV.U32 R0, RZ, RZ, R46 ;  /* 0x000000ffff007224 */ /* 0x000fe400078e002e */
[----:B------:R-:W-:Y:S01]  /*3ce0*/  IMAD.MOV.U32 R19, RZ, RZ, R47 ;  /* 0x000000ffff137224 */ /* 0x000fe200078e002f */
        /* <DEDUP_REMOVED lines=28> */
[----:B0-----:R-:W3:Y:S04]  /*3eb0*/  LDL.LU.64 R44, [R1+0x328] ;  /* 0x00032800012c7983 */ /* 0x001ee80000300a00 */
        /* <DEDUP_REMOVED lines=11> */
[----:B------:R-:W-:-:S02]  /*3f70*/  UMOV UR9, 0x40000040 ;  /* 0x4000004000097882 */ /* 0x000fc40000000000 */
[----:B--2---:R-:W-:Y:S01]  /*3f80*/  STL [R1+0x2b8], R155 ;  /* 0x0002b89b01007387 */ /* 0x004fe20000100800 */
[----:B---3--:R-:W-:-:S06]  /*3f90*/  WARPGROUP.ARRIVE ;  /* 0x00000000000079c5 */ /* 0x008fcc0000000000 */
        /* <DEDUP_REMOVED lines=80> */
[----:B------:R-:W-:Y:S01]  /*44a0*/  IMAD.MOV.U32 R222, RZ, RZ, R20 ;  /* 0x000000ffffde7224 */ /* 0x000fe200078e0014 */
[----:B------:R0:W5:Y:S01]  /*44b0*/  LDL.LU R0, [R1+0x2d0] ;  /* 0x0002d00001007983 */ /* 0x0001620000300800 */
[----:B------:R-:W-:-:S02]  /*44c0*/  IMAD.MOV.U32 R223, RZ, RZ, R15 ;  /* 0x000000ffffdf7224 */ /* 0x000fc400078e000f */
[----:B------:R-:W-:Y:S01]  /*44d0*/  IMAD.MOV.U32 R225, RZ, RZ, R13 ;  /* 0x000000ffffe17224 */ /* 0x000fe200078e000d */
[----:B------:R0:W5:Y:S01]  /*44e0*/  LDL.LU R19, [R1+0x2cc] ;  /* 0x0002cc0001137983 */ /* 0x0001620000300800 */
[----:B------:R-:W-:Y:S02]  /*44f0*/  IMAD.MOV.U32 R226, RZ, RZ, R12 ;  /* 0x000000ffffe27224 */ /* 0x000fe400078e000c */
[----:B------:R-:W-:Y:S01]  /*4500*/  IMAD.MOV.U32 R228, RZ, RZ, R10 ;  /* 0x000000ffffe47224 */ /* 0x000fe200078e000a */
[----:B------:R0:W5:Y:S01]  /*4510*/  LDL.LU R18, [R1+0x2c8] ;  /* 0x0002c80001127983 */ /* 0x0001620000300800 */
[----:B------:R-:W-:Y:S02]  /*4520*/  IMAD.MOV.U32 R229, RZ, RZ, R9 ;  /* 0x000000ffffe57224 */ /* 0x000fe400078e0009 */
[----:B------:R-:W-:Y:S01]  /*4530*/  IMAD.MOV.U32 R231, RZ, RZ, R7 ;  /* 0x000000ffffe77224 */ /* 0x000fe200078e0007 */
[----:B------:R0:W5:Y:S01]  /*4540*/  LDL.LU R17, [R1+0x2c4] ;  /* 0x0002c40001117983 */ /* 0x0001620000300800 */
[----:B------:R-:W-:-:S02]  /*4550*/  IMAD.MOV.U32 R232, RZ, RZ, R6 ;  /* 0x000000ffffe87224 */ /* 0x000fc400078e0006 */
[----:B------:R-:W-:Y:S01]  /*4560*/  IMAD.MOV.U32 R234, RZ, RZ, R4 ;  /* 0x000000ffffea7224 */ /* 0x000fe200078e0004 */
[----:B------:R0:W5:Y:S01]  /*4570*/  LDL.LU R16, [R1+0x2c0] ;  /* 0x0002c00001107983 */ /* 0x0001620000300800 */
[----:B------:R-:W-:-:S03]  /*4580*/  IMAD.MOV.U32 R235, RZ, RZ, R3 ;  /* 0x000000ffffeb7224 */ /* 0x000fc600078e0003 */
[----:B------:R0:W5:Y:S03]  /*4590*/  LDL.LU R2, [R1+0x2bc] ;  /* 0x0002bc0001027983 */ /* 0x0001660000300800 */
        /* <DEDUP_REMOVED lines=67> */
[----:B-1----:R0:W5:Y:S04]  /*49d0*/  LDL.LU R155, [R1+0x2b8] ;  /* 0x0002b800019b7983 */ /* 0x0021680000300800 */
[----:B------:R-:W2:Y:S04]  /*49e0*/  LDL.LU.64 R150, [R1+0x2b0] ;  /* 0x0002b00001967983 */ /* 0x000ea80000300a00 */
        /* <DEDUP_REMOVED lines=20> */
[----:B------:R-:W2:Y:S01]  /*4b30*/  LDL.LU.64 R108, [R1+0x208] ;  /* 0x00020800016c7983 */ /* 0x000ea20000300a00 */
[----:B------:R-:W-:Y:S01]  /*4b40*/  UIADD3 UR8, UR5, 0x406, URZ ;  /* 0x0000040605087890 */ /* 0x000fe2000fffe03f */
[----:B------:R-:W-:Y:S01]  /*4b50*/  UMOV UR9, 0x40000040 ;  /* 0x4000004000097882 */ /* 0x000fe20000000000 */
[----:B--2---:R-:W-:-:S07]  /*4b60*/  WARPGROUP.ARRIVE ;  /* 0x00000000000079c5 */ /* 0x004fce0000000000 */
[----:B------:R-:W-:Y:S03]  /*4b70*/  IGMMA.64x256x32.S8.S8 R24, gdesc[UR8], R24, gsb0 ;  /* 0x06600000081879f1 */ /* 0x000fe60008041018 */
[----:B------:R-:W-:Y:S02]  /*4b80*/  WARPGROUP.DEPBAR.LE gsb0, 0x0 ;  /* 0x00008000000079c5 */ /* 0x000fe40000010000 */
[----:B0-----:R-:W-:Y:S05]  /*4b90*/  @!P1 BRA `(.L_x_22) ;  /* 0x0000004000d49947 */ /* 0x001fea0003800000 */
[----:B------:R-:W-:Y:S01]  /*4ba0*/  UIADD3 UR6, UR39, 0x1, URZ ;  /* 0x0000000127067890 */ /* 0x000fe2000fffe03f */
[----:B-----5:R-:W-:Y:S01]  /*4bb0*/  R2UR UR5, R2 ;  /* 0x00000000020572ca */ /* 0x020fe200000e0000 */
[----:B------:R-:W-:Y:S02]  /*4bc0*/  UMOV UR12, UR39 ;  /* 0x00000027000c7c82 */ /* 0x000fe40008000000 */
[----:B------:R-:W-:-:S04]  /*4bd0*/  UISETP.NE.AND UP0, UPT, UR6, 0x3, UPT ;  /* 0x000000030600788c */ /* 0x000fc8000bf05270 */
[----:B------:R-:W-:Y:S02]  /*4be0*/  USEL UR7, URZ, 0x1, UP0 ;  /* 0x000000013f077887 */ /* 0x000fe40008000000 */
[----:B------:R-:W-:Y:S02]  /*4bf0*/  USEL UR6, UR6, URZ, UP0 ;  /* 0x0000003f06067287 */ /* 0x000fe40008000000 */
[----:B------:R-:W-:-:S12]  /*4c00*/  ULOP3.LUT UR7, UR38, UR7, URZ, 0x3c, !UPT ;  /* 0x0000000726077292 */ /* 0x000fd8000f8e3c3f */
.L_x_29:
[----:B------:R-:W-:Y:S05]  /*4c10*/  @!P0 BRA `(.L_x_23) ;  /* 0x0000000000048947 */ /* 0x000fea0003800000 */
[----:B------:R-:W-:Y:S01]  /*4c20*/  BPT.TRAP 0x1 ;  /* 0x000000040000795c */ /* 0x000fe20000300000 */
.L_x_23:
[----:B------:R-:W0:Y:S01]  /*4c30*/  S2UR UR9, SR_CgaCtaId ;  /* 0x00000000000979c3 */ /* 0x000e220000008800 */
[----:B------:R-:W-:Y:S01]  /*4c40*/  UMOV UR8, 0x400 ;  /* 0x0000040000087882 */ /* 0x000fe20000000000 */
[----:B------:R-:W-:Y:S01]  /*4c50*/  IMAD.U32 R3, RZ, RZ, UR7 ;  /* 0x00000007ff037e24 */ /* 0x000fe2000f8e00ff */
[----:B------:R-:W-:-:S04]  /*4c60*/  MOV R2, UR6 ;  /* 0x0000000600027c02 */ /* 0x000fc80008000f00 */
[----:B------:R-:W-:Y:S01]  /*4c70*/  SHF.L.U32 R3, R3, 0x1f, RZ ;  /* 0x0000001f03037819 */ /* 0x000fe200000006ff */
[----:B0-----:R-:W-:-:S06]  /*4c80*/  ULEA UR8, UR9, UR8, 0x18 ;  /* 0x0000000809087291 */ /* 0x001fcc000f8ec03f */
[----:B------:R-:W-:-:S05]  /*4c90*/  IMAD.U32 R0, RZ, RZ, UR8 ;  /* 0x00000008ff007e24 */ /* 0x000fca000f8e00ff */
[----:B------:R-:W-:-:S04]  /*4ca0*/  LEA R2, R2, R0, 0x3 ;  /* 0x0000000002027211 */ /* 0x000fc800078e18ff */
[----:B------:R0:W1:Y:S01]  /*4cb0*/  SYNCS.PHASECHK.TRANS64.TRYWAIT P1, [R2+URZ], R3 ;  /* 0x00000003020075a7 */ /* 0x000062000802017f */
[----:B------:R-:W-:Y:S05]  /*4cc0*/  @!P0 BRA `(.L_x_24) ;  /* 0x0000000000048947 */ /* 0x000fea0003800000 */
[----:B------:R-:W-:Y:S01]  /*4cd0*/  BPT.TRAP 0x1 ;  /* 0x000000040000795c */ /* 0x000fe20000300000 */
.L_x_24:
[----:B-1----:R-:W-:Y:S05]  /*4ce0*/  @P1 BRA `(.L_x_25) ;  /* 0x0000000000081947 */ /* 0x002fea0003800000 */
[----:B------:R-:W1:Y:S02]  /*4cf0*/  SYNCS.PHASECHK.TRANS64.TRYWAIT P1, [R2+URZ], R3 ;  /* 0x00000003020075a7 */ /* 0x000e64000802017f */
[----:B-1----:R-:W-:Y:S05]  /*4d00*/  @!P1 BRA `(.L_x_26) ;  /* 0x0000013800389947 */ /* 0x002fea0003800000 */
.L_x_25:
        /* <DEDUP_REMOVED lines=64> */
[----:B--2---:R-:W2:Y:S04]  /*5110*/  LDL.LU.64 R24, [R1] ;  /* 0x0000000001187983 */ /* 0x004ea80000300a00 */
        /* <DEDUP_REMOVED lines=63> */
[----:B------:R-:W-:-:S02]  /*5510*/  ULEA UR13, UR6, UR45, 0xb ;  /* 0x0000002d060d7291 */ /* 0x000fc4000f8e583f */
[----:B------:R-:W-:Y:S01]  /*5520*/  ULEA UR14, UR6, UR4, 0xb ;  /* 0x00000004060e7291 */ /* 0x000fe2000f8e583f */
[----:B------:R-:W-:Y:S01]  /*5530*/  STL [R1+0x2cc], R19 ;  /* 0x0002cc1301007387 */ /* 0x000fe20000100800 */
[----:B------:R-:W-:Y:S01]  /*5540*/  UMOV UR9, 0x40000040 ;  /* 0x4000004000097882 */ /* 0x000fe20000000000 */
[----:B------:R-:W-:Y:S02]  /*5550*/  UMOV UR11, 0x40000040 ;  /* 0x40000040000b7882 */ /* 0x000fe40000000000 */
[----:B------:R-:W-:Y:S01]  /*5560*/  UMOV UR8, UR13 ;  /* 0x0000000d00087c82 */ /* 0x000fe20008000000 */
[----:B------:R-:W-:Y:S01]  /*5570*/  STL [R1+0x2c8], R18 ;  /* 0x0002c81201007387 */ /* 0x000fe20000100800 */
[----:B------:R-:W-:-:S03]  /*5580*/  UMOV UR10, UR14 ;  /* 0x0000000e000a7c82 */ /* 0x000fc60008000000 */
[----:B------:R-:W-:Y:S04]  /*5590*/  STL [R1+0x2c4], R17 ;  /* 0x0002c41101007387 */ /* 0x000fe80000100800 */
[----:B------:R-:W-:Y:S04]  /*55a0*/  STL [R1+0x2c0], R16 ;  /* 0x0002c01001007387 */ /* 0x000fe80000100800 */
[----:B------:R3:W-:Y:S01]  /*55b0*/  STL [R1+0x2bc], R0 ;  /* 0x0002bc0001007387 */ /* 0x0007e20000100800 */
[----:B--2---:R-:W-:-:S06]  /*55c0*/  WARPGROUP.ARRIVE ;  /* 0x00000000000079c5 */ /* 0x004fcc0000000000 */
[----:B------:R-:W-:Y:S03]  /*55d0*/  IGMMA.64x256x32.S8.S8 R24, gdesc[UR8], R24, gsb0 ;  /* 0x06600000081879f1 */ /* 0x000fe60008041018 */
[----:B------:R-:W-:Y:S02]  /*55e0*/  WARPGROUP.DEPBAR.LE gsb0, 0x0 ;  /* 0x00008000000079c5 */ /* 0x000fe40000010000 */
[----:B------:R-:W-:Y:S01]  /*55f0*/  STL.64 [R1], R24 ;  /* 0x0000001801007387 */ /* 0x000fe20000100a00 */
[----:B01----:R-:W-:Y:S01]  /*5600*/  MOV R2, R150 ;  /* 0x0000009600027202 */ /* 0x003fe20000000f00 */
[----:B---3--:R-:W-:Y:S01]  /*5610*/  IMAD.MOV.U32 R0, RZ, RZ, R151 ;  /* 0x000000ffff007224 */ /* 0x008fe200078e0097 */
        /* <DEDUP_REMOVED lines=41> */
[----:B------:R-:W2:Y:S01]  /*58b0*/  LDL.LU.64 R150, [R1+0x780] ;  /* 0x0007800001967983 */ /* 0x000ea20000300a00 */
        /* <DEDUP_REMOVED lines=92> */
[----:B------:R-:W-:-:S02]  /*5e80*/  IMAD.MOV.U32 R231, RZ, RZ, R50 ;  /* 0x000000ffffe77224 */ /* 0x000fc400078e0032 */
[----:B------:R-:W-:Y:S01]  /*5e90*/  IMAD.MOV.U32 R232, RZ, RZ, R49 ;  /* 0x000000ffffe87224 */ /* 0x000fe200078e0031 */
[----:B------:R-:W2:Y:S01]  /*5ea0*/  LDL.LU.64 R102, [R1+0x6c0] ;  /* 0x0006c00001667983 */ /* 0x000ea20000300a00 */
[----:B------:R-:W-:Y:S02]  /*5eb0*/  IMAD.MOV.U32 R235, RZ, RZ, R46 ;  /* 0x000000ffffeb7224 */ /* 0x000fe400078e002e */
[----:B------:R-:W-:Y:S01]  /*5ec0*/  IMAD.MOV.U32 R234, RZ, RZ, R47 ;  /* 0x000000ffffea7224 */ /* 0x000fe200078e002f */
        /* <DEDUP_REMOVED lines=28> */
[----:B0-----:R-:W2:Y:S04]  /*6090*/  LDL.LU.64 R44, [R1+0x5d8] ;  /* 0x0005d800012c7983 */ /* 0x001ea80000300a00 */
        /* <DEDUP_REMOVED lines=11> */
[----:B------:R-:W-:-:S02]  /*6150*/  UMOV UR9, 0x40000040 ;  /* 0x4000004000097882 */ /* 0x000fc40000000000 */
[----:B------:R-:W-:Y:S01]  /*6160*/  STL [R1+0x580], R155 ;  /* 0x0005809b01007387 */ /* 0x000fe20000100800 */
[----:B--2---:R-:W-:-:S06]  /*6170*/  WARPGROUP.ARRIVE ;  /* 0x00000000000079c5 */ /* 0x004fcc0000000000 */
        /* <DEDUP_REMOVED lines=91> */
[----:B------:R-:W-:Y:S01]  /*6730*/  IMAD.MOV.U32 R235, RZ, RZ, R0 ;  /* 0x000000ffffeb7224 */ /* 0x000fe200078e0000 */
[----:B------:R-:W-:Y:S02]  /*6740*/  UIADD3 UR8, UR13, 0x2, URZ ;  /* 0x000000020d087890 */ /* 0x000fe4000fffe03f */
[----:B------:R-:W-:Y:S01]  /*6750*/  UIADD3 UR10, UR14, 0x2, URZ ;  /* 0x000000020e0a7890 */ /* 0x000fe2000fffe03f */
[----:B------:R-:W-:Y:S01]  /*6760*/  UMOV UR9, 0x40000040 ;  /* 0x4000004000097882 */ /* 0x000fe20000000000 */
[----:B------:R-:W-:Y:S01]  /*6770*/  UMOV UR11, 0x40000040 ;  /* 0x40000040000b7882 */ /* 0x000fe20000000000 */
        /* <DEDUP_REMOVED lines=236> */
[----:B------:R-:W-:Y:S01]  /*7640*/  STL.64 [R1+0x30], R36 ;  /* 0x0000302401007387 */ /* 0x000fe20000100a00 */
[----:B------:R-:W-:-:S03]  /*7650*/  IMAD.MOV.U32 R3, RZ, RZ, R150 ;  /* 0x000000ffff037224 */ /* 0x000fc600078e0096 */
[----:B------:R-:W-:Y:S01]  /*7660*/  STL.64 [R1+0x38], R38 ;  /* 0x0000382601007387 */ /* 0x000fe20000100a00 */
[----:B------:R-:W-:-:S03]  /*7670*/  MOV R2, R151 ;  /* 0x0000009700027202 */ /* 0x000fc60000000f00 */
[----:B------:R-:W-:Y:S01]  /*7680*/  STL.64 [R1+0x40], R40 ;  /* 0x0000402801007387 */ /* 0x000fe20000100a00 */
[----:B------:R-:W-:Y:S01]  /*7690*/  MOV R5, R148 ;  /* 0x0000009400057202 */ /* 0x000fe20000000f00 */
[----:B------:R-:W-:Y:S02]  /*76a0*/  IMAD.MOV.U32 R4, RZ, RZ, R149 ;  /* 0x000000ffff047224 */ /* 0x000fe400078e0095 */
[----:B------:R-:W-:Y:S01]  /*76b0*/  STL.64 [R1+0x48], R42 ;  /* 0x0000482a01007387 */ /* 0x000fe20000100a00 */
[----:B------:R-:W-:-:S03]  /*76c0*/  IMAD.MOV.U32 R7, RZ, RZ, R146 ;  /* 0x000000ffff077224 */ /* 0x000fc600078e0092 */
[----:B------:R0:W-:Y:S01]  /*76d0*/  STL.64 [R1+0x50], R44 ;  /* 0x0000502c01007387 */ /* 0x0001e20000100a00 */
[----:B------:R-:W-:Y:S01]  /*76e0*/  IMAD.MOV.U32 R6, RZ, RZ, R147 ;  /* 0x000000ffff067224 */ /* 0x000fe200078e0093 */
[----:B------:R-:W-:Y:S02]  /*76f0*/  MOV R8, R145 ;  /* 0x0000009100087202 */ /* 0x000fe40000000f00 */
[----:B------:R-:W3:Y:S01]  /*7700*/  LDL.LU.64 R150, [R1+0x4c8] ;  /* 0x0004c80001967983 */ /* 0x000ee20000300a00 */
[----:B------:R-:W-:Y:S01]  /*7710*/  IMAD.MOV.U32 R9, RZ, RZ, R144 ;  /* 0x000000ffff097224 */ /* 0x000fe200078e0090 */
[----:B------:R-:W-:Y:S02]  /*7720*/  MOV R11, R142 ;  /* 0x0000008e000b7202 */ /* 0x000fe40000000f00 */
[----:B------:R-:W3:Y:S01]  /*7730*/  LDL.LU.64 R148, [R1+0x4c0] ;  /* 0x0004c00001947983 */ /* 0x000ee20000300a00 */
[----:B------:R-:W-:-:S03]  /*7740*/  IMAD.MOV.U32 R10, RZ, RZ, R143 ;  /* 0x000000ffff0a7224 */ /* 0x000fc600078e008f */
[----:B------:R-:W3:Y:S01]  /*7750*/  LDL.LU.64 R146, [R1+0x4b8] ;  /* 0x0004b80001927983 */ /* 0x000ee20000300a00 */
[----:B------:R-:W-:Y:S01]  /*7760*/  IMAD.MOV.U32 R13, RZ, RZ, R140 ;  /* 0x000000ffff0d7224 */ /* 0x000fe200078e008c */
[----:B------:R-:W-:Y:S01]  /*7770*/  MOV R14, R139 ;  /* 0x0000008b000e7202 */ /* 0x000fe20000000f00 */
[----:B------:R-:W-:Y:S01]  /*7780*/  IMAD.MOV.U32 R12, RZ, RZ, R141 ;  /* 0x000000ffff0c7224 */ /* 0x000fe200078e008d */
        /* <DEDUP_REMOVED lines=249> */
[----:B------:R0:W5:Y:S04]  /*8720*/  LDL.LU R19, [R1+0x2cc] ;  /* 0x0002cc0001137983 */ /* 0x0001680000300800 */
[----:B------:R0:W5:Y:S04]  /*8730*/  LDL.LU R18, [R1+0x2c8] ;  /* 0x0002c80001127983 */ /* 0x0001680000300800 */
[----:B------:R0:W5:Y:S04]  /*8740*/  LDL.LU R17, [R1+0x2c4] ;  /* 0x0002c40001117983 */ /* 0x0001680000300800 */
[----:B------:R0:W5:Y:S04]  /*8750*/  LDL.LU R16, [R1+0x2c0] ;  /* 0x0002c00001107983 */ /* 0x0001680000300800 */
[----:B------:R0:W5:Y:S01]  /*8760*/  LDL.LU R0, [R1+0x2bc] ;  /* 0x0002bc0001007983 */ /* 0x0001620000300800 */
        /* <DEDUP_REMOVED lines=96> */
[----:B------:R-:W-:Y:S01]  /*8d70*/  BPT.TRAP 0x1 ;  /* 0x000000040000795c */ /* 0x000fe20000300000 */
.L_x_27:
[----:B-----5:R-:W-:Y:S01]  /*8d80*/  ISETP.NE.AND P1, PT, R19, RZ, PT ;  /* 0x000000ff1300720c */ /* 0x020fe20003f25270 */
[----:B------:R-:W-:Y:S01]  /*8d90*/  IMAD.U32 R2, RZ, RZ, UR12 ;  /* 0x0000000cff027e24 */ /* 0x000fe2000f8e00ff */
[----:B------:R-:W-:-:S11]  /*8da0*/  UISETP.GT.U32.AND UP0, UPT, UR40, 0x1, UPT ;  /* 0x000000012800788c */ /* 0x000fd6000bf04070 */
[----:B------:R-:W-:-:S05]  /*8db0*/  @P1 LEA R2, R2, R0, 0x3 ;  /* 0x0000000002021211 */ /* 0x000fca00078e18ff */
[----:B------:R-:W-:-:S05]  /*8dc0*/  @P1 VIADD R2, R2, 0x18 ;  /* 0x0000001802021836 */ /* 0x000fca0000000000 */
[----:B------:R-:W-:-:S04]  /*8dd0*/  @P1 PRMT R2, R155, 0x654, R2 ;  /* 0x000006549b021816 */ /* 0x000fc80000000002 */
[----:B------:R0:W-:Y:S01]  /*8de0*/  @P1 SYNCS.ARRIVE.TRANS64.RED.A1T0 RZ, [R2+URZ], RZ ;  /* 0x000000ff02ff19a7 */ /* 0x0001e2000810043f */
[----:B------:R-:W-:-:S13]  /*8df0*/  PLOP3.LUT P1, PT, PT, PT, UP0, 0x80, 0x0 ;  /* 0x000000000000781c */ /* 0x000fda0003f2f008 */
[----:B0-----:R-:W-:Y:S05]  /*8e00*/  @P1 BRA `(.L_x_28) ;  /* 0x0000000000041947 */ /* 0x001fea0003800000 */
[----:B------:R-:W-:Y:S01]  /*8e10*/  BPT.TRAP 0x1 ;  /* 0x000000040000795c */ /* 0x000fe20000300000 */
.L_x_28:
[----:B------:R-:W-:Y:S02]  /*8e20*/  UISETP.GT.AND UP2, UPT, UR5, 0x1, UPT ;  /* 0x000000010500788c */ /* 0x000fe4000bf44270 */
[----:B------:R-:W-:Y:S02]  /*8e30*/  UIADD3 UR6, UR6, 0x1, URZ ;  /* 0x0000000106067890 */ /* 0x000fe4000fffe03f */
[----:B------:R-:W-:Y:S02]  /*8e40*/  UIADD3 UR12, UR12, 0x1, URZ ;  /* 0x000000010c0c7890 */ /* 0x000fe4000fffe03f */
[----:B------:R-:W-:Y:S01]  /*8e50*/  PLOP3.LUT P1, PT, PT, PT, UP2, 0x80, 0x0 ;  /* 0x000000000000781c */ /* 0x000fe20003f2f028 */
[----:B------:R-:W-:Y:S02]  /*8e60*/  UISETP.NE.AND UP0, UPT, UR6, 0x3, UPT ;  /* 0x000000030600788c */ /* 0x000fe4000bf05270 */
[----:B------:R-:W-:Y:S02]  /*8e70*/  UIADD3 UR8, UR5, -0x1, URZ ;  /* 0xffffffff05087890 */ /* 0x000fe4000fffe03f */
[----:B------:R-:W-:-:S02]  /*8e80*/  USEL UR5, URZ, 0x1, UP0 ;  /* 0x000000013f057887 */ /* 0x000fc40008000000 */
[----:B------:R-:W-:Y:S02]  /*8e90*/  UISETP.NE.AND UP1, UPT, UR12, 0x3, UPT ;  /* 0x000000030c00788c */ /* 0x000fe4000bf25270 */
[----:B------:R-:W-:Y:S02]  /*8ea0*/  ULOP3.LUT UR7, UR7, UR5, URZ, 0x3c, !UPT ;  /* 0x0000000507077292 */ /* 0x000fe4000f8e3c3f */
[----:B------:R-:W-:Y:S02]  /*8eb0*/  USEL UR6, UR6, URZ, UP0 ;  /* 0x0000003f06067287 */ /* 0x000fe40008000000 */
[----:B------:R-:W-:Y:S01]  /*8ec0*/  USEL UR12, UR12, URZ, UP1 ;  /* 0x0000003f0c0c7287 */ /* 0x000fe20008800000 */
[----:B------:R-:W-:Y:S01]  /*8ed0*/  UMOV UR5, UR8 ;  /* 0x0000000800057c82 */ /* 0x000fe20008000000 */
[----:B------:R-:W-:Y:S10]  /*8ee0*/  @P1 BRA `(.L_x_29) ;  /* 0xffffffbc00481947 */ /* 0x000ff4000383ffff */
.L_x_22:
[----:B-----5:R-:W0:Y:S02]  /*8ef0*/  LDC R2, c[0x0][0x28c] ;  /* 0x0000a300ff027b82 */ /* 0x020e240000000800 */
[----:B0-----:R-:W-:-:S13]  /*8f00*/  ISETP.GE.AND P1, PT, R2, 0x1, PT ;  /* 0x000000010200780c */ /* 0x001fda0003f26270 */
[----:B------:R-:W-:Y:S05]  /*8f10*/  @!P1 BRA `(.L_x_30) ;  /* 0x0000000000549947 */ /* 0x000fea0003800000 */
[----:B------:R-:W-:Y:S05]  /*8f20*/  @!P0 BRA `(.L_x_31) ;  /* 0x0000000000048947 */ /* 0x000fea0003800000 */
[----:B------:R-:W-:Y:S01]  /*8f30*/  BPT.TRAP 0x1 ;  /* 0x000000040000795c */ /* 0x000fe20000300000 */
.L_x_31:
[----:B------:R-:W-:Y:S01]  /*8f40*/  ISETP.NE.AND P0, PT, R19, RZ, PT ;  /* 0x000000ff1300720c */ /* 0x000fe20003f05270 */
[----:B------:R-:W-:-:S12]  /*8f50*/  BSSY B0, `(.L_x_32) ;  /* 0x000000d000007945 */ /* 0x000fd80003800000 */
[----:B------:R-:W-:Y:S05]  /*8f60*/  @!P0 BRA `(.L_x_33) ;  /* 0x00000000002c8947 */ /* 0x000fea0003800000 */
[----:B------:R-:W-:-:S04]  /*8f70*/  UISETP.LT.AND UP0, UPT, UR44, 0x1, UPT ;  /* 0x000000012c00788c */ /* 0x000fc8000bf01270 */
[----:B------:R-:W-:-:S04]  /*8f80*/  USEL UR6, UR44, 0x1, UP0 ;  /* 0x000000012c067887 */ /* 0x000fc80008000000 */
[----:B------:R-:W-:-:S04]  /*8f90*/  UIADD3 UR6, UR39, UR44, -UR6 ;  /* 0x0000002c27067290 */ /* 0x000fc8000fffe806 */
[----:B------:R-:W-:-:S04]  /*8fa0*/  UIMAD.WIDE.U32 UR4, UR6, -0x55555555, URZ ;  /* 0xaaaaaaab060478a5 */ /* 0x000fc8000f8e003f */
[----:B------:R-:W-:-:S04]  /*8fb0*/  USHF.R.U32.HI UR4, URZ, 0x1, UR5 ;  /* 0x000000013f047899 */ /* 0x000fc80008011605 */
[----:B------:R-:W-:-:S06]  /*8fc0*/  UIMAD UR6, UR4, -0x3, UR6 ;  /* 0xfffffffd040678a4 */ /* 0x000fcc000f8e0206 */
[----:B------:R-:W-:-:S05]  /*8fd0*/  MOV R2, UR6 ;  /* 0x0000000600027c02 */ /* 0x000fca0008000f00 */
[----:B------:R-:W-:-:S05]  /*8fe0*/  IMAD R0, R2, 0x8, R0 ;  /* 0x0000000802007824 */ /* 0x000fca00078e0200 */
[----:B------:R-:W-:-:S04]  /*8ff0*/  IADD3 R0, R0, 0x18, RZ ;  /* 0x0000001800007810 */ /* 0x000fc80007ffe0ff */
[----:B------:R-:W-:-:S04]  /*9000*/  PRMT R0, R155, 0x654, R0 ;  /* 0x000006549b007816 */ /* 0x000fc80000000000 */
[----:B------:R0:W-:Y:S03]  /*9010*/  SYNCS.ARRIVE.TRANS64.RED.A1T0 RZ, [R0+URZ], RZ ;  /* 0x000000ff00ff79a7 */ /* 0x0001e6000810043f */
.L_x_33:
[----:B------:R-:W-:Y:S05]  /*9020*/  BSYNC B0 ;  /* 0x0000000000007941 */ /* 0x000fea0003800000 */
.L_x_32:
[----:B------:R-:W-:-:S06]  /*9030*/  UISETP.GT.U32.AND UP0, UPT, UR40, 0x1, UPT ;  /* 0x000000012800788c */ /* 0x000fcc000bf04070 */
[----:B------:R-:W-:-:S13]  /*9040*/  PLOP3.LUT P0, PT, PT, PT, UP0, 0x80, 0x0 ;  /* 0x000000000000781c */ /* 0x000fda0003f0f008 */
[----:B------:R-:W-:Y:S05]  /*9050*/  @P0 BRA `(.L_x_30) ;  /* 0x0000000000040947 */ /* 0x000fea0003800000 */
[----:B------:R-:W-:Y:S01]  /*9060*/  BPT.TRAP 0x1 ;  /* 0x000000040000795c */ /* 0x000fe20000300000 */
.L_x_30:
[----:B------:R-:W1:Y:S01]  /*9070*/  S2R R6, SR_TID.X ;  /* 0x0000000000067919 */ /* 0x000e620000002100 */
[----:B------:R-:W-:Y:S01]  /*9080*/  IMAD.MOV.U32 R13, RZ, RZ, 0x6540 ;  /* 0x00006540ff0d7424 */ /* 0x000fe200078e00ff */
[----:B------:R-:W-:Y:S02]  /*9090*/  UIMAD.WIDE UR8, UR41, 0x100, URZ ;  /* 0x00000100290878a5 */ /* 0x000fe4000f8e023f */
[----:B------:R-:W-:Y:S01]  /*90a0*/  USHF.R.S32.HI UR10, URZ, 0x1f, UR43 ;  /* 0x0000001f3f0a7899 */ /* 0x000fe2000801142b */
[----:B------:R-:W-:Y:S01]  /*90b0*/  ULDC.64 UR6, c[0x0][0x5d0] ;  /* 0x0001740000067ab9 */ /* 0x000fe20000000a00 */
[----:B------:R-:W-:Y:S02]  /*90c0*/  USHF.L.U32 UR41, UR41, 0x8, URZ ;  /* 0x0000000829297899 */ /* 0x000fe4000800063f */
[----:B------:R-:W-:Y:S02]  /*90d0*/  UIMAD UR4, UR10, UR6, URZ ;  /* 0x000000060a0472a4 */ /* 0x000fe4000f8e023f */
[----:B------:R-:W-:-:S02]  /*90e0*/  UIADD3 UR39, UR44, UR39, URZ ;  /* 0x000000272c277290 */ /* 0x000fc4000fffe03f */
[----:B------:R-:W-:Y:S02]  /*90f0*/  UIMAD UR4, UR43, UR7, UR4 ;  /* 0x000000072b0472a4 */ /* 0x000fe4000f8e0204 */
[----:B------:R-:W-:Y:S02]  /*9100*/  UISETP.GT.U32.AND UP1, UPT, UR39, 0x2, UPT ;  /* 0x000000022700788c */ /* 0x000fe4000bf24070 */
[----:B------:R-:W-:Y:S02]  /*9110*/  UISETP.GE.U32.AND UP2, UPT, UR44, 0x3, UPT ;  /* 0x000000032c00788c */ /* 0x000fe4000bf46070 */
[----:B------:R-:W-:Y:S01]  /*9120*/  UISETP.LT.U32.AND UP1, UPT, UR44, 0x3, UP1 ;  /* 0x000000032c00788c */ /* 0x000fe20008f21070 */
[--C-:B-1----:R-:W-:Y:S02]  /*9130*/  SHF.R.U32.HI R2, RZ, 0x7, R6.reuse ;  /* 0x00000007ff027819 */ /* 0x102fe40000011606 */
[----:B------:R-:W-:Y:S02]  /*9140*/  SHF.R.U32.HI R3, RZ, 0x2, R6 ;  /* 0x00000002ff037819 */ /* 0x000fe40000011606 */
[----:B------:R-:W-:-:S02]  /*9150*/  LOP3.LUT R2, R2, 0x1, RZ, 0xc0, !PT ;  /* 0x0000000102027812 */ /* 0x000fc400078ec0ff */
[C---:B------:R-:W-:Y:S02]  /*9160*/  SHF.L.U32 R12, R6.reuse, 0x1, RZ ;  /* 0x00000001060c7819 */ /* 0x040fe400000006ff */
[----:B------:R-:W-:Y:S01]  /*9170*/  LOP3.LUT R4, R6, 0x60, RZ, 0xc0, !PT ;  /* 0x0000006006047812 */ /* 0x000fe200078ec0ff */
[----:B------:R-:W-:Y:S01]  /*9180*/  IMAD.SHL.U32 R160, R2, 0x40, RZ ;  /* 0x0000004002a07824 */ /* 0x000fe200078e00ff */
[----:B------:R-:W-:Y:S02]  /*9190*/  LOP3.LUT R3, R3, 0x7, RZ, 0xc0, !PT ;  /* 0x0000000703037812 */ /* 0x000fe400078ec0ff */
[----:B------:R-:W-:Y:S02]  /*91a0*/  LOP3.LUT R12, R12, 0x6, RZ, 0xc0, !PT ;  /* 0x000000060c0c7812 */ /* 0x000fe400078ec0ff */
[----:B------:R-:W-:Y:S02]  /*91b0*/  SHF.R.U32.HI R4, RZ, 0x1, R4 ;  /* 0x00000001ff047819 */ /* 0x000fe40000011604 */
[----:B------:R-:W-:-:S02]  /*91c0*/  LOP3.LUT R160, R160, 0x40, R3, 0xe2, !PT ;  /* 0x00000040a0a07812 */ /* 0x000fc400078ee203 */
[----:B------:R-:W-:Y:S01]  /*91d0*/  PRMT R12, R12, R13, UR42 ;  /* 0x0000002a0c0c7e16 */ /* 0x000fe2000800000d */
[----:B------:R-:W-:Y:S01]  /*91e0*/  USHF.L.U32 UR42, UR42, 0x8, URZ ;  /* 0x000000082a2a7899 */ /* 0x000fe2000800063f */
[----:B0-----:R-:W-:Y:S01]  /*91f0*/  IADD3 R0, RZ, -R4, -R3 ;  /* 0x80000004ff007210 */ /* 0x001fe20007ffe803 */
[----:B------:R-:W-:Y:S01]  /*9200*/  IMAD.MOV.U32 R3, RZ, RZ, -0x2 ;  /* 0xfffffffeff037424 */ /* 0x000fe200078e00ff */
[----:B------:R-:W-:Y:S02]  /*9210*/  LOP3.LUT R160, R160, UR8, R4, 0xfe, !PT ;  /* 0x00000008a0a07c12 */ /* 0x000fe4000f8efe04 */
[----:B------:R-:W-:Y:S01]  /*9220*/  SHF.R.S32.HI R13, RZ, 0x1f, R12 ;  /* 0x0000001fff0d7819 */ /* 0x000fe2000001140c */
[----:B------:R-:W-:Y:S01]  /*9230*/  IMAD R0, R2, -0x40, R0 ;  /* 0xffffffc002007824 */ /* 0x000fe200078e0200 */
[----:B------:R-:W-:Y:S01]  /*9240*/  MOV R4, UR6 ;  /* 0x0000000600047c02 */ /* 0x000fe20008000f00 */
[----:B------:R-:W-:Y:S02]  /*9250*/  ULDC UR6, c[0x0][0x284] ;  /* 0x0000a10000067ab9 */ /* 0x000fe40000000800 */
[----:B------:R-:W-:-:S02]  /*9260*/  MOV R154, UR6 ;  /* 0x00000006009a7c02 */ /* 0x000fc40008000f00 */
[----:B------:R-:W-:Y:S02]  /*9270*/  IMAD.WIDE.U32 R4, R4, UR43, R12 ;  /* 0x0000002b04047c25 */ /* 0x000fe4000f8e000c */
[----:B------:R-:W-:Y:S02]  /*9280*/  IADD3 R154, R154, -UR41, R0 ;  /* 0x800000299a9a7c10 */ /* 0x000fe4000fffe000 */
[----:B------:R-:W-:Y:S01]  /*9290*/  VIADD R5, R5, UR4 ;  /* 0x0000000405057c36 */ /* 0x000fe20008000000 */
[----:B------:R-:W-:Y:S01]  /*92a0*/  ULDC UR4, c[0x0][0x288] ;  /* 0x0000a20000047ab9 */ /* 0x000fe20000000800 */
[----:B------:R-:W-:Y:S01]  /*92b0*/  LOP3.LUT R0, R6, 0x3, RZ, 0xc0, !PT ;  /* 0x0000000306007812 */ /* 0x000fe200078ec0ff */
[----:B------:R-:W-:-:S04]  /*92c0*/  UISETP.GE.AND UP0, UPT, UR42, UR4, UPT ;  /* 0x000000042a00728c */ /* 0x000fc8000bf06270 */
[----:B------:R-:W-:Y:S01]  /*92d0*/  UISETP.GE.OR UP0, UPT, UR41, UR6, UP0 ;  /* 0x000000062900728c */ /* 0x000fe20008706670 */
[----:B------:R-:W-:Y:S01]  /*92e0*/  IMAD R0, R0, R3, UR4 ;  /* 0x0000000400007e24 */ /* 0x000fe2000f8e0203 */
[----:B------:R-:W-:Y:S02]  /*92f0*/  UIMAD.WIDE.U32 UR4, UR39, -0x55555555, URZ ;  /* 0xaaaaaaab270478a5 */ /* 0x000fe4000f8e003f */
[----:B------:R-:W-:Y:S02]  /*9300*/  USEL UR6, URZ, 0x1, !UP1 ;  /* 0x000000013f067887 */ /* 0x000fe4000c800000 */
[----:B------:R-:W-:Y:S01]  /*9310*/  PLOP3.LUT P0, PT, PT, PT, UP0, 0x80, 0x0 ;  /* 0x000000000000781c */ /* 0x000fe20003f0f008 */
[----:B------:R-:W-:Y:S01]  /*9320*/  USHF.R.U32.HI UR4, URZ, 0x1, UR5 ;  /* 0x000000013f047899 */ /* 0x000fe20008011605 */
[----:B------:R-:W-:Y:S01]  /*9330*/  IADD3 R0, R0, -UR42, RZ ;  /* 0x8000002a00007c10 */ /* 0x000fe2000fffe0ff */
[----:B------:R-:W-:Y:S02]  /*9340*/  ULOP3.LUT UR38, UR38, UR6, URZ, 0x3c, !UPT ;  /* 0x0000000626267292 */ /* 0x000fe4000f8e3c3f */
[----:B------:R-:W-:-:S02]  /*9350*/  UIMAD UR39, UR4, -0x3, UR39 ;  /* 0xfffffffd042778a4 */ /* 0x000fc4000f8e0227 */
[----:B------:R-:W-:Y:S01]  /*9360*/  @UP2 ULOP3.LUT UR38, UR38, 0x1, UR4, 0x78, !UPT ;  /* 0x0000000126262892 */ /* 0x000fe2000f8e7804 */
[----:B------:R-:W-:-:S05]  /*9370*/  UMOV UR41, 0xffffffff ;  /* 0xffffffff00297882 */ /* 0x000fca0000000000 */
[----:B------:R-:W-:Y:S06]  /*9380*/  @P0 BRA `(.L_x_34) ;  /* 0x000000d000f80947 */ /* 0x000fec0003800000 */
[----:B------:R-:W0:Y:S01]  /*9390*/  LDC.64 R2, c[0x0][0x5c8] ;  /* 0x00017200ff027b82 */ /* 0x000e220000000a00 */
[----:B------:R-:W-:Y:S01]  /*93a0*/  ULDC.64 UR4, c[0x0][0x5c0] ;  /* 0x0001700000047ab9 */ /* 0x000fe20000000a00 */
[----:B------:R-:W-:Y:S01]  /*93b0*/  BSSY B0, `(.L_x_34) ;  /* 0x0000d3b000007945 */ /* 0x000fe20003800000 */
[C---:B0-----:R-:W-:Y:S01]  /*93c0*/  IMAD R6, R2.reuse, UR9, RZ ;  /* 0x0000000902067c24 */ /* 0x041fe2000f8e02ff */
[----:B------:R-:W-:Y:S01]  /*93d0*/  SHF.L.U32 R8, R2, 0x3, RZ ;  /* 0x0000000302087819 */ /* 0x000fe200000006ff */
[----:B------:R-:W-:Y:S01]  /*93e0*/  IMAD.WIDE.U32 R4, R160, R2, R4 ;  /* 0x00000002a0047225 */ /* 0x000fe200078e0004 */
[----:B------:R-:W-:-:S03]  /*93f0*/  SHF.L.U64.HI R9, R2, 0x3, R3 ;  /* 0x0000000302097819 */ /* 0x000fc60000010203 */
[----:B------:R-:W-:Y:S01]  /*9400*/  IMAD R6, R160, R3, R6 ;  /* 0x00000003a0067224 */ /* 0x000fe200078e0206 */
[----:B------:R-:W-:-:S03]  /*9410*/  IADD3 R4, P0, R4, UR4, RZ ;  /* 0x0000000404047c10 */ /* 0x000fc6000ff1e0ff */
[----:B------:R-:W-:Y:S01]  /*9420*/  IMAD.IADD R6, R5, 0x1, R6 ;  /* 0x0000000105067824 */ /* 0x000fe200078e0206 */
[----:B------:R-:W-:-:S04]  /*9430*/  IADD3 R10, P1, R8, R4, RZ ;  /* 0x00000004080a7210 */ /* 0x000fc80007f3e0ff */
[----:B------:R-:W-:Y:S02]  /*9440*/  IADD3.X R5, R6, UR5, RZ, P0, !PT ;  /* 0x0000000506057c10 */ /* 0x000fe400087fe4ff */
[----:B------:R-:W-:-:S03]  /*9450*/  LEA R6, P0, R2, R4, 0x7 ;  /* 0x0000000402067211 */ /* 0x000fc600078038ff */
[----:B------:R-:W-:Y:S01]  /*9460*/  IMAD.X R11, R9, 0x1, R5, P1 ;  /* 0x00000001090b7824 */ /* 0x000fe200008e0605 */
[----:B------:R-:W-:Y:S02]  /*9470*/  LEA.HI.X R7, R2, R5, R3, 0x7, P0 ;  /* 0x0000000502077211 */ /* 0x000fe400000f3c03 */
[----:B------:R-:W-:Y:S02]  /*9480*/  ISETP.NE.AND P0, PT, R18, RZ, PT ;  /* 0x000000ff1200720c */ /* 0x000fe40003f05270 */
[----:B------:R-:W-:-:S04]  /*9490*/  IADD3 R8, P2, R8, R6, RZ ;  /* 0x0000000608087210 */ /* 0x000fc80007f5e0ff */
[----:B------:R-:W-:-:S07]  /*94a0*/  IADD3.X R9, R9, R7, RZ, P2, !PT ;  /* 0x0000000709097210 */ /* 0x000fce00017fe4ff */
[----:B------:R-:W-:Y:S05]  /*94b0*/  @!P0 BRA `(.L_x_35) ;  /* 0x0000009800988947 */ /* 0x000fea0003800000 */
[----:B------:R-:W0:Y:S01]  /*94c0*/  LDC.64 R20, c[0x0][0x5b0] ;  /* 0x00016c00ff147b82 */ /* 0x000e220000000a00 */
[----:B------:R-:W-:Y:S01]  /*94d0*/  ULDC.64 UR6, c[0x0][0x5b8] ;  /* 0x00016e0000067ab9 */ /* 0x000fe20000000a00 */
[----:B------:R-:W-:Y:S01]  /*94e0*/  ISETP.GE.AND P1, PT, R154, 0x1, PT ;  /* 0x000000019a00780c */ /* 0x000fe20003f26270 */
[----:B------:R-:W-:Y:S02]  /*94f0*/  UIMAD UR4, UR10, UR6, URZ ;  /* 0x000000060a0472a4 */ /* 0x000fe4000f8e023f */
[----:B------:R-:W-:Y:S01]  /*9500*/  IMAD.U32 R156, RZ, RZ, UR6 ;  /* 0x00000006ff9c7e24 */ /* 0x000fe2000f8e00ff */
[----:B------:R-:W-:Y:S01]  /*9510*/  BSSY B1, `(.L_x_36) ;  /* 0x000000e000017945 */ /* 0x000fe20003800000 */
[----:B------:R-:W-:Y:S01]  /*9520*/  ISETP.LT.OR P2, PT, R0, 0x1, !P1 ;  /* 0x000000010000780c */ /* 0x000fe20004f41670 */
[----:B------:R-:W-:Y:S01]  /*9530*/  UIMAD UR4, UR43, UR7, UR4 ;  /* 0x000000072b0472a4 */ /* 0x000fe2000f8e0204 */
[----:B------:R-:W1:Y:S01]  /*9540*/  LDC.64 R22, c[0x0][0x5a8] ;  /* 0x00016a00ff167b82 */ /* 0x000e620000000a00 */
[----:B------:R-:W-:-:S04]  /*9550*/  IMAD.WIDE.U32 R156, R156, UR43, R12 ;  /* 0x0000002b9c9c7c25 */ /* 0x000fc8000f8e000c */
[----:B------:R-:W-:Y:S01]  /*9560*/  IMAD.MOV.U32 R152, RZ, RZ, R156 ;  /* 0x000000ffff987224 */ /* 0x000fe200078e009c */
[----:B------:R-:W-:Y:S01]  /*9570*/  IADD3 R153, R157, UR4, RZ ;  /* 0x000000049d997c10 */ /* 0x000fe2000fffe0ff */
[----:B0-----:R-:W-:Y:S02]  /*9580*/  IMAD R161, R20, UR9, RZ ;  /* 0x0000000914a17c24 */ /* 0x001fe4000f8e02ff */
[----:B------:R-:W-:-:S04]  /*9590*/  IMAD.WIDE.U32 R2, R160, R20, R152 ;  /* 0x00000014a0027225 */ /* 0x000fc800078e0098 */
[----:B------:R-:W-:Y:S01]  /*95a0*/  IMAD R161, R160, R21, R161 ;  /* 0x00000015a0a17224 */ /* 0x000fe200078e02a1 */
[----:B-1----:R-:W-:-:S04]  /*95b0*/  IADD3 R14, P0, R2, R22, RZ ;  /* 0x00000016020e7210 */ /* 0x002fc80007f1e0ff */
[----:B------:R-:W-:Y:S01]  /*95c0*/  IADD3.X R15, R23, R3, R161, P0, !PT ;  /* 0x00000003170f7210 */ /* 0x000fe200007fe4a1 */
[----:B------:R-:W-:Y:S08]  /*95d0*/  @P2 BRA `(.L_x_37) ;  /* 0x0000000000042947 */ /* 0x000ff00003800000 */
[----:B------:R0:W5:Y:S02]  /*95e0*/  LDG.E.U8 R16, desc[UR36][R14.64] ;  /* 0x000000240e107981 */ /* 0x000164000c1e1100 */
.L_x_37:
[----:B------:R-:W-:Y:S05]  /*95f0*/  BSYNC B1 ;  /* 0x0000000000017941 */ /* 0x000fea0003800000 */
.L_x_36:
[----:B------:R-:W2:Y:S01]  /*9600*/  LDL.LU R3, [R1] ;  /* 0x0000000001037983 */ /* 0x000ea20000300800 */
[----:B-----5:R-:W-:Y:S01]  /*9610*/  LOP3.LUT R2, R16, 0xffff, RZ, 0xc0, !PT ;  /* 0x0000ffff10027812 */ /* 0x020fe200078ec0ff */
[----:B------:R-:W-:Y:S01]  /*9620*/  BSSY B1, `(.L_x_38) ;  /* 0x000000a000017945 */ /* 0x000fe20003800000 */
[----:B------:R-:W-:Y:S02]  /*9630*/  ISETP.LT.OR P0, PT, R0, 0x2, !P1 ;  /* 0x000000020000780c */ /* 0x000fe40004f01670 */
[----:B------:R-:W-:-:S05]  /*9640*/  PRMT R2, R2, 0x8880, RZ ;  /* 0x0000888002027816 */ /* 0x000fca00000000ff */
[----:B------:R-:W-:-:S04]  /*9650*/  IMAD R2, R2, R18, RZ ;  /* 0x0000001202027224 */ /* 0x000fc800078e02ff */
[----:B--2---:R-:W-:-:S05]  /*9660*/  @!P2 IMAD R3, R3, R17, R2 ;  /* 0x000000110303a224 */ /* 0x004fca00078e0202 */
[----:B------:R1:W-:Y:S01]  /*9670*/  @!P2 STG.E.U8 desc[UR36][R4.64], R3 ;  /* 0x000000030400a986 */ /* 0x0003e2000c101124 */
[----:B------:R-:W-:Y:S05]  /*9680*/  @P0 BRA `(.L_x_39) ;  /* 0x00000000000c0947 */ /* 0x000fea0003800000 */
[----:B------:R-:W2:Y:S02]  /*9690*/  LDG.E.U8 R16, desc[UR36][R14.64+0x1] ;  /* 0x000001240e107981 */ /* 0x000ea4000c1e1100 */
[----:B--2---:R-:W-:-:S05]  /*96a0*/  PRMT R2, R16, 0x8880, RZ ;  /* 0x0000888010027816 */ /* 0x004fca00000000ff */
[----:B------:R-:W-:-:S07]  /*96b0*/  IMAD R2, R2, R18, RZ ;  /* 0x0000001202027224 */ /* 0x000fce00078e02ff */
.L_x_39:
[----:B------:R-:W-:Y:S05]  /*96c0*/  BSYNC B1 ;  /* 0x0000000000017941 */ /* 0x000fea0003800000 */
.L_x_38:
[----:B-1----:R-:W2:Y:S01]  /*96d0*/  LDL.LU R3, [R1+0x4] ;  /* 0x0000040001037983 */ /* 0x002ea20000300800 */
[C---:B------:R-:W-:Y:S01]  /*96e0*/  SHF.L.U64.HI R159, R20.reuse, 0x3, R21 ;  /* 0x00000003149f7819 */ /* 0x040fe20000010215 */
[----:B------:R-:W-:Y:S01]  /*96f0*/  BSSY B1, `(.L_x_40) ;  /* 0x000000e000017945 */ /* 0x000fe20003800000 */
[----:B------:R-:W-:-:S05]  /*9700*/  SHF.L.U32 R158, R20, 0x3, RZ ;  /* 0x00000003149e7819 */ /* 0x000fca00000006ff */
[----:B------:R-:W-:-:S04]  /*9710*/  IMAD.WIDE.U32 R12, R160, R20, R158 ;  /* 0x00000014a00c7225 */ /* 0x000fc800078e009e */
[----:B------:R-:W-:Y:S01]  /*9720*/  IMAD.IADD R161, R161, 0x1, R13 ;  /* 0x00000001a1a17824 */ /* 0x000fe200078e020d */
[----:B------:R-:W-:-:S04]  /*9730*/  IADD3 R12, P2, P3, R156, R22, R12 ;  /* 0x000000169c0c7210 */ /* 0x000fc80007b5e00c */
[----:B------:R-:W-:Y:S01]  /*9740*/  IADD3.X R13, R153, R23, R161, P2, P3 ;  /* 0x00000017990d7210 */ /* 0x000fe200017e64a1 */
[----:B--2---:R-:W-:-:S05]  /*9750*/  @!P0 IMAD R3, R3, R17, R2 ;  /* 0x0000001103038224 */ /* 0x004fca00078e0202 */
[----:B------:R1:W-:Y:S01]  /*9760*/  @!P0 STG.E.U8 desc[UR36][R4.64+0x1], R3 ;  /* 0x0000010304008986 */ /* 0x0003e2000c101124 */
[----:B------:R-:W-:-:S04]  /*9770*/  ISETP.GE.AND P0, PT, R154, 0x9, PT ;  /* 0x000000099a00780c */ /* 0x000fc80003f06270 */
[----:B------:R-:W-:-:S13]  /*9780*/  ISETP.LT.OR P4, PT, R0, 0x1, !P0 ;  /* 0x000000010000780c */ /* 0x000fda0004781670 */
[----:B-1----:R-:W-:Y:S05]  /*9790*/  @P4 BRA `(.L_x_41) ;  /* 0x00000000000c4947 */ /* 0x002fea0003800000 */
[----:B------:R-:W2:Y:S02]  /*97a0*/  LDG.E.U8 R16, desc[UR36][R12.64] ;  /* 0x000000240c107981 */ /* 0x000ea4000c1e1100 */
[----:B--2---:R-:W-:-:S05]  /*97b0*/  PRMT R2, R16, 0x8880, RZ ;  /* 0x0000888010027816 */ /* 0x004fca00000000ff */
[----:B------:R-:W-:-:S07]  /*97c0*/  IMAD R2, R2, R18, RZ ;  /* 0x0000001202027224 */ /* 0x000fce00078e02ff */
.L_x_41:
[----:B------:R-:W-:Y:S05]  /*97d0*/  BSYNC B1 ;  /* 0x0000000000017941 */ /* 0x000fea0003800000 */
.L_x_40:
[----:B------:R-:W2:Y:S01]  /*97e0*/  LDL.LU R3, [R1+0x8] ;  /* 0x0000080001037983 */ /* 0x000ea20000300800 */
[----:B------:R-:W-:Y:S01]  /*97f0*/  ISETP.LT.OR P2, PT, R0, 0x2, !P0 ;  /* 0x000000020000780c */ /* 0x000fe20004741670 */
[----:B------:R-:W-:Y:S01]  /*9800*/  BSSY B1, `(.L_x_42) ;  /* 0x0000007000017945 */ /* 0x000fe20003800000 */
[----:B--2---:R-:W-:-:S05]  /*9810*/  @!P4 IMAD R3, R3, R17, R2 ;  /* 0x000000110303c224 */ /* 0x004fca00078e0202 */
[----:B------:R1:W-:Y:S06]  /*9820*/  @!P4 STG.E.U8 desc[UR36][R10.64], R3 ;  /* 0x000000030a00c986 */ /* 0x0003ec000c101124 */
[----:B------:R-:W-:Y:S05]  /*9830*/  @P2 BRA `(.L_x_43) ;  /* 0x00000000000c2947 */ /* 0x000fea0003800000 */
[----:B------:R-:W2:Y:S02]  /*9840*/  LDG.E.U8 R16, desc[UR36][R12.64+0x1] ;  /* 0x000001240c107981 */ /* 0x000ea4000c1e1100 */
[----:B--2---:R-:W-:-:S05]  /*9850*/  PRMT R2, R16, 0x8880, RZ ;  /* 0x0000888010027816 */ /* 0x004fca00000000ff */
[----:B------:R-:W-:-:S07]  /*9860*/  IMAD R2, R2, R18, RZ ;  /* 0x0000001202027224 */ /* 0x000fce00078e02ff */
.L_x_43:
[----:B------:R-:W-:Y:S05]  /*9870*/  BSYNC B1 ;  /* 0x0000000000017941 */ /* 0x000fea0003800000 */
.L_x_42:
[----:B-1----:R-:W2:Y:S01]  /*9880*/  LDL.LU R3, [R1+0xc] ;  /* 0x00000c0001037983 */ /* 0x002ea20000300800 */
[----:B------:R-:W-:Y:S01]  /*9890*/  BSSY B1, `(.L_x_44) ;  /* 0x000000a000017945 */ /* 0x000fe20003800000 */
[C---:B------:R-:W-:Y:S02]  /*98a0*/  ISETP.LT.OR P3, PT, R0.reuse, 0xa, !P1 ;  /* 0x0000000a0000780c */ /* 0x040fe40004f61670 */
[----:B------:R-:W-:Y:S01]  /*98b0*/  ISETP.LT.OR P4, PT, R0, 0x9, !P0 ;  /* 0x000000090000780c */ /* 0x000fe20004781670 */
[----:B--2---:R-:W-:-:S05]  /*98c0*/  @!P2 IMAD R3, R3, R17, R2 ;  /* 0x000000110303a224 */ /* 0x004fca00078e0202 */
[----:B------:R1:W-:Y:S01]  /*98d0*/  @!P2 STG.E.U8 desc[UR36][R10.64+0x1], R3 ;  /* 0x000001030a00a986 */ /* 0x0003e2000c101124 */
[----:B------:R-:W-:-:S13]  /*98e0*/  ISETP.LT.OR P2, PT, R0, 0x9, !P1 ;  /* 0x000000090000780c */ /* 0x000fda0004f41670 */
[----:B-1----:R-:W-:Y:S05]  /*98f0*/  @P2 BRA `(.L_x_45) ;  /* 0x00000000000c2947 */ /* 0x002fea0003800000 */
[----:B------:R-:W2:Y:S02]  /*9900*/  LDG.E.U8 R16, desc[UR36][R14.64+0x8] ;  /* 0x000008240e107981 */ /* 0x000ea4000c1e1100 */
[----:B--2---:R-:W-:-:S05]  /*9910*/  PRMT R2, R16, 0x8880, RZ ;  /* 0x0000888010027816 */ /* 0x004fca00000000ff */
[----:B------:R-:W-:-:S07]  /*9920*/  IMAD R2, R2, R18, RZ ;  /* 0x0000001202027224 */ /* 0x000fce00078e02ff */
.L_x_45:
[----:B------:R-:W-:Y:S05]  /*9930*/  BSYNC B1 ;  /* 0x0000000000017941 */ /* 0x000fea0003800000 */
.L_x_44:
[----:B------:R-:W2:Y:S01]  /*9940*/  LDL.LU R3, [R1+0x10] ;  /* 0x0000100001037983 */ /* 0x000ea20000300800 */
[----:B------:R-:W-:Y:S01]  /*9950*/  BSSY B1, `(.L_x_46) ;  /* 0x0000007000017945 */ /* 0x000fe20003800000 */
[----:B--2---:R-:W-:-:S05]  /*9960*/  @!P2 IMAD R3, R3, R17, R2 ;  /* 0x000000110303a224 */ /* 0x004fca00078e0202 */
[----:B------:R1:W-:Y:S01]  /*9970*/  @!P2 STG.E.U8 desc[UR36][R4.64+0x8], R3 ;  /* 0x000008030400a986 */ /* 0x0003e2000c101124 */
[----:B------:R-:W-:Y:S05]  /*9980*/  @P3 BRA `(.L_x_47) ;  /* 0x00000000000c3947 */ /* 0x000fea0003800000 */
[----:B------:R-:W2:Y:S02]  /*9990*/  LDG.E.U8 R16, desc[UR36][R14.64+0x9] ;  /* 0x000009240e107981 */ /* 0x000ea4000c1e1100 */
[----:B--2---:R-:W-:-:S05]  /*99a0*/  PRMT R2, R16, 0x8880, RZ ;  /* 0x0000888010027816 */ /* 0x004fca00000000ff */
[----:B------:R-:W-:-:S07]  /*99b0*/  IMAD R2, R2, R18, RZ ;  /* 0x0000001202027224 */ /* 0x000fce00078e02ff */
.L_x_47:
[----:B------:R-:W-:Y:S05]  /*99c0*/  BSYNC B1 ;  /* 0x0000000000017941 */ /* 0x000fea0003800000 */
.L_x_46:
[----:B-1----:R-:W2:Y:S01]  /*99d0*/  LDL.LU R3, [R1+0x14] ;  /* 0x0000140001037983 */ /* 0x002ea20000300800 */
[----:B------:R-:W-:Y:S01]  /*99e0*/  BSSY B1, `(.L_x_48) ;  /* 0x0000007000017945 */ /* 0x000fe20003800000 */
[----:B--2---:R-:W-:-:S05]  /*99f0*/  @!P3 IMAD R3, R3, R17, R2 ;  /* 0x000000110303b224 */ /* 0x004fca00078e0202 */
[----:B------:R1:W-:Y:S01]  /*9a00*/  @!P3 STG.E.U8 desc[UR36][R4.64+0x9], R3 ;  /* 0x000009030400b986 */ /* 0x0003e2000c101124 */
[----:B------:R-:W-:Y:S05]  /*9a10*/  @P4 BRA `(.L_x_49) ;  /* 0x00000000000c4947 */ /* 0x000fea0003800000 */
[----:B------:R-:W2:Y:S02]  /*9a20*/  LDG.E.U8 R16, desc[UR36][R12.64+0x8] ;  /* 0x000008240c107981 */ /* 0x000ea4000c1e1100 */
[----:B--2---:R-:W-:-:S05]  /*9a30*/  PRMT R2, R16, 0x8880, RZ ;  /* 0x0000888010027816 */ /* 0x004fca00000000ff */
[----:B------:R-:W-:-:S07]  /*9a40*/  IMAD R2, R2, R18, RZ ;  /* 0x0000001202027224 */ /* 0x000fce00078e02ff */
.L_x_49:
[----:B------:R-:W-:Y:S05]  /*9a50*/  BSYNC B1 ;  /* 0x0000000000017941 */ /* 0x000fea0003800000 */
.L_x_48:
[----:B-1----:R-:W2:Y:S01]  /*9a60*/  LDL.LU R3, [R1+0x18] ;  /* 0x0000180001037983 */ /* 0x002ea20000300800 */
[C---:B------:R-:W-:Y:S01]  /*9a70*/  ISETP.LT.OR P2, PT, R0.reuse, 0xa, !P0 ;  /* 0x0000000a0000780c */ /* 0x040fe20004741670 */
[----:B------:R-:W-:Y:S01]  /*9a80*/  BSSY B1, `(.L_x_50) ;  /* 0x000000a000017945 */ /* 0x000fe20003800000 */
[C---:B------:R-:W-:Y:S02]  /*9a90*/  ISETP.LT.OR P3, PT, R0.reuse, 0x11, !P1 ;  /* 0x000000110000780c */ /* 0x040fe40004f61670 */
[----:B------:R-:W-:Y:S01]  /*9aa0*/  ISETP.LT.OR P5, PT, R0, 0x11, !P0 ;  /* 0x000000110000780c */ /* 0x000fe200047a1670 */
[----:B--2---:R-:W-:-:S05]  /*9ab0*/  @!P4 IMAD R3, R3, R17, R2 ;  /* 0x000000110303c224 */ /* 0x004fca00078e0202 */
[----:B------:R1:W-:Y:S01]  /*9ac0*/  @!P4 STG.E.U8 desc[UR36][R10.64+0x8], R3 ;  /* 0x000008030a00c986 */ /* 0x0003e2000c101124 */
[----:B------:R-:W-:Y:S02]  /*9ad0*/  ISETP.LT.OR P4, PT, R0, 0x12, !P1 ;  /* 0x000000120000780c */ /* 0x000fe40004f81670 */
[----:B------:R-:W-:Y:S11]  /*9ae0*/  @P2 BRA `(.L_x_51) ;  /* 0x00000000000c2947 */ /* 0x000ff60003800000 */
[----:B------:R-:W2:Y:S02]  /*9af0*/  LDG.E.U8 R16, desc[UR36][R12.64+0x9] ;  /* 0x000009240c107981 */ /* 0x000ea4000c1e1100 */
[----:B--2---:R-:W-:-:S05]  /*9b00*/  PRMT R2, R16, 0x8880, RZ ;  /* 0x0000888010027816 */ /* 0x004fca00000000ff */
[----:B------:R-:W-:-:S07]  /*9b10*/  IMAD R2, R2, R18, RZ ;  /* 0x0000001202027224 */ /* 0x000fce00078e02ff */
.L_x_51:
[----:B------:R-:W-:Y:S05]  /*9b20*/  BSYNC B1 ;  /* 0x0000000000017941 */ /* 0x000fea0003800000 */
.L_x_50:
        /* <DEDUP_REMOVED lines=8> */
.L_x_53:
[----:B------:R-:W-:Y:S05]  /*9bb0*/  BSYNC B1 ;  /* 0x0000000000017941 */ /* 0x000fea0003800000 */
.L_x_52:
        /* <DEDUP_REMOVED lines=8> */
.L_x_55:
[----:B------:R-:W-:Y:S05]  /*9c40*/  BSYNC B1 ;  /* 0x0000000000017941 */ /* 0x000fea0003800000 */
.L_x_54:
        /* <DEDUP_REMOVED lines=8> */
.L_x_57:
[----:B------:R-:W-:Y:S05]  /*9cd0*/  BSYNC B1 ;  /* 0x0000000000017941 */ /* 0x000fea0003800000 */
.L_x_56:
        /* <DEDUP_REMOVED lines=12> */
.L_x_59:
[----:B------:R-:W-:Y:S05]  /*9da0*/  BSYNC B1 ;  /* 0x0000000000017941 */ /* 0x000fea0003800000 */
.L_x_58:
        /* <DEDUP_REMOVED lines=8> */
.L_x_61:
[----:B------:R-:W-:Y:S05]  /*9e30*/  BSYNC B1 ;  /* 0x0000000000017941 */ /* 0x000fea0003800000 */
.L_x_60:
        /* <DEDUP_REMOVED lines=8> */
.L_x_63:
[----:B------:R-:W-:Y:S05]  /*9ec0*/  BSYNC B1 ;  /* 0x0000000000017941 */ /* 0x000fea0003800000 */
.L_x_62:
        /* <DEDUP_REMOVED lines=8> */
.L_x_65:
[----:B------:R-:W-:Y:S05]  /*9f50*/  BSYNC B1 ;  /* 0x0000000000017941 */ /* 0x000fea0003800000 */
.L_x_64:
        /* <DEDUP_REMOVED lines=12> */
.L_x_67:
[----:B------:R-:W-:Y:S05]  /*a020*/  BSYNC B1 ;  /* 0x0000000000017941 */ /* 0x000fea0003800000 */
.L_x_66:
        /* <DEDUP_REMOVED lines=8> */
.L_x_69:
[----:B------:R-:W-:Y:S05]  /*a0b0*/  BSYNC B1 ;  /* 0x0000000000017941 */ /* 0x000fea0003800000 */
.L_x_68:
        /* <DEDUP_REMOVED lines=8> */
.L_x_71:
[----:B------:R-:W-:Y:S05]  /*a140*/  BSYNC B1 ;  /* 0x0000000000017941 */ /* 0x000fea0003800000 */
.L_x_70:
        /* <DEDUP_REMOVED lines=8> */
.L_x_73:
[----:B------:R-:W-:Y:S05]  /*a1d0*/  BSYNC B1 ;  /* 0x0000000000017941 */ /* 0x000fea0003800000 */
.L_x_72:
        /* <DEDUP_REMOVED lines=12> */
.L_x_75:
[----:B------:R-:W-:Y:S05]  /*a2a0*/  BSYNC B1 ;  /* 0x0000000000017941 */ /* 0x000fea0003800000 */
.L_x_74:
        /* <DEDUP_REMOVED lines=8> */
.L_x_77:
[----:B------:R-:W-:Y:S05]  /*a330*/  BSYNC B1 ;  /* 0x0000000000017941 */ /* 0x000fea0003800000 */
.L_x_76:
        /* <DEDUP_REMOVED lines=8> */
.L_x_79:
[----:B------:R-:W-:Y:S05]  /*a3c0*/  BSYNC B1 ;  /* 0x0000000000017941 */ /* 0x000fea0003800000 */
.L_x_78:
        /* <DEDUP_REMOVED lines=8> */
.L_x_81:
[----:B------:R-:W-:Y:S05]  /*a450*/  BSYNC B1 ;  /* 0x0000000000017941 */ /* 0x000fea0003800000 */
.L_x_80:
        /* <DEDUP_REMOVED lines=12> */
.L_x_83:
[----:B------:R-:W-:Y:S05]  /*a520*/  BSYNC B1 ;  /* 0x0000000000017941 */ /* 0x000fea0003800000 */
.L_x_82:
        /* <DEDUP_REMOVED lines=8> */
.L_x_85:
[----:B------:R-:W-:Y:S05]  /*a5b0*/  BSYNC B1 ;  /* 0x0000000000017941 */ /* 0x000fea0003800000 */
.L_x_84:
        /* <DEDUP_REMOVED lines=8> */
.L_x_87:
[----:B------:R-:W-:Y:S05]  /*a640*/  BSYNC B1 ;  /* 0x0000000000017941 */ /* 0x000fea0003800000 */
.L_x_86:
        /* <DEDUP_REMOVED lines=8> */
.L_x_89:
[----:B------:R-:W-:Y:S05]  /*a6d0*/  BSYNC B1 ;  /* 0x0000000000017941 */ /* 0x000fea0003800000 */
.L_x_88:
        /* <DEDUP_REMOVED lines=12> */
.L_x_91:
[----:B------:R-:W-:Y:S05]  /*a7a0*/  BSYNC B1 ;  /* 0x0000000000017941 */ /* 0x000fea0003800000 */
.L_x_90:
        /* <DEDUP_REMOVED lines=8> */
.L_x_93:
[----:B------:R-:W-:Y:S05]  /*a830*/  BSYNC B1 ;  /* 0x0000000000017941 */ /* 0x000fea0003800000 */
.L_x_92:
        /* <DEDUP_REMOVED lines=8> */
.L_x_95:
[----:B------:R-:W-:Y:S05]  /*a8c0*/  BSYNC B1 ;  /* 0x0000000000017941 */ /* 0x000fea0003800000 */
.L_x_94:
        /* <DEDUP_REMOVED lines=8> */
.L_x_97:
[----:B------:R-:W-:Y:S05]  /*a950*/  BSYNC B1 ;  /* 0x0000000000017941 */ /* 0x000fea0003800000 */
.L_x_96:
        /* <DEDUP_REMOVED lines=12> */
.L_x_99:
[----:B------:R-:W-:Y:S05]  /*aa20*/  BSYNC B1 ;  /* 0x0000000000017941 */ /* 0x000fea0003800000 */
.L_x_98:
        /* <DEDUP_REMOVED lines=8> */
.L_x_101:
[----:B------:R-:W-:Y:S05]  /*aab0*/  BSYNC B1 ;  /* 0x0000000000017941 */ /* 0x000fea0003800000 */
.L_x_100:
        /* <DEDUP_REMOVED lines=8> */
.L_x_103:
[----:B------:R-:W-:Y:S05]  /*ab40*/  BSYNC B1 ;  /* 0x0000000000017941 */ /* 0x000fea0003800000 */
.L_x_102:
        /* <DEDUP_REMOVED lines=8> */
.L_x_105:
[----:B------:R-:W-:Y:S05]  /*abd0*/  BSYNC B1 ;  /* 0x0000000000017941 */ /* 0x000fea0003800000 */
.L_x_104:
        /* <DEDUP_REMOVED lines=12> */
.L_x_107:
[----:B------:R-:W-:Y:S05]  /*aca0*/  BSYNC B1 ;  /* 0x0000000000017941 */ /* 0x000fea0003800000 */
.L_x_106:
        /* <DEDUP_REMOVED lines=8> */
.L_x_109:
[----:B------:R-:W-:Y:S05]  /*ad30*/  BSYNC B1 ;  /* 0x0000000000017941 */ /* 0x000fea0003800000 */
.L_x_108:
        /* <DEDUP_REMOVED lines=8> */
.L_x_111:
[----:B------:R-:W-:Y:S05]  /*adc0*/  BSYNC B1 ;  /* 0x0000000000017941 */ /* 0x000fea0003800000 */
.L_x_110:
        /* <DEDUP_REMOVED lines=8> */
.L_x_113:
[----:B------:R-:W-:Y:S05]  /*ae50*/  BSYNC B1 ;  /* 0x0000000000017941 */ /* 0x000fea0003800000 */
.L_x_112:
        /* <DEDUP_REMOVED lines=12> */
.L_x_115:
[----:B------:R-:W-:Y:S05]  /*af20*/  BSYNC B1 ;  /* 0x0000000000017941 */ /* 0x000fea0003800000 */
.L_x_114:
        /* <DEDUP_REMOVED lines=8> */
.L_x_117:
[----:B------:R-:W-:Y:S05]  /*afb0*/  BSYNC B1 ;  /* 0x0000000000017941 */ /* 0x000fea0003800000 */
.L_x_116:
        /* <DEDUP_REMOVED lines=8> */
.L_x_119:
[----:B------:R-:W-:Y:S05]  /*b040*/  BSYNC B1 ;  /* 0x0000000000017941 */ /* 0x000fea0003800000 */
.L_x_118:
        /* <DEDUP_REMOVED lines=8> */
.L_x_121:
[----:B------:R-:W-:Y:S05]  /*b0d0*/  BSYNC B1 ;  /* 0x0000000000017941 */ /* 0x000fea0003800000 */
.L_x_120:
        /* <DEDUP_REMOVED lines=12> */
.L_x_123:
[----:B------:R-:W-:Y:S05]  /*b1a0*/  BSYNC B1 ;  /* 0x0000000000017941 */ /* 0x000fea0003800000 */
.L_x_122:
        /* <DEDUP_REMOVED lines=8> */
.L_x_125:
[----:B------:R-:W-:Y:S05]  /*b230*/  BSYNC B1 ;  /* 0x0000000000017941 */ /* 0x000fea0003800000 */
.L_x_124:
        /* <DEDUP_REMOVED lines=8> */
.L_x_127:
[----:B------:R-:W-:Y:S05]  /*b2c0*/  BSYNC B1 ;  /* 0x0000000000017941 */ /* 0x000fea0003800000 */
.L_x_126:
        /* <DEDUP_REMOVED lines=8> */
.L_x_129:
[----:B------:R-:W-:Y:S05]  /*b350*/  BSYNC B1 ;  /* 0x0000000000017941 */ /* 0x000fea0003800000 */
.L_x_128:
        /* <DEDUP_REMOVED lines=12> */
.L_x_131:
[----:B------:R-:W-:Y:S05]  /*b420*/  BSYNC B1 ;  /* 0x0000000000017941 */ /* 0x000fea0003800000 */
.L_x_130:
        /* <DEDUP_REMOVED lines=8> */
.L_x_133:
[----:B------:R-:W-:Y:S05]  /*b4b0*/  BSYNC B1 ;  /* 0x0000000000017941 */ /* 0x000fea0003800000 */
.L_x_132:
        /* <DEDUP_REMOVED lines=8> */
.L_x_135:
[----:B------:R-:W-:Y:S05]  /*b540*/  BSYNC B1 ;  /* 0x0000000000017941 */ /* 0x000fea0003800000 */
.L_x_134:
        /* <DEDUP_REMOVED lines=8> */
.L_x_137:
[----:B------:R-:W-:Y:S05]  /*b5d0*/  BSYNC B1 ;  /* 0x0000000000017941 */ /* 0x000fea0003800000 */
.L_x_136:
        /* <DEDUP_REMOVED lines=12> */
.L_x_139:
[----:B------:R-:W-:Y:S05]  /*b6a0*/  BSYNC B1 ;  /* 0x0000000000017941 */ /* 0x000fea0003800000 */
.L_x_138:
        /* <DEDUP_REMOVED lines=8> */
.L_x_141:
[----:B------:R-:W-:Y:S05]  /*b730*/  BSYNC B1 ;  /* 0x0000000000017941 */ /* 0x000fea0003800000 */
.L_x_140:
[----:B-1----:R-:W2:Y:S01]  /*b740*/  LDL.LU R3, [R1+0xd0] ;  /* 0x0000d00001037983 */ /* 0x002ea20000300800 */
[----:B------:R-:W-:Y:S01]  /*b750*/  BSSY B1, `(.L_x_142) ;  /* 0x0000007000017945 */ /* 0x000fe20003800000 */
[----:B--2---:R-:W-:-:S05]  /*b760*/  @!P3 IMAD R3, R3, R17, R2 ;  /* 0x000000110303b224 */ /* 0x004fca00078e0202 */
[----:B------:R1:W-:Y:S01]  /*b770*/  @!P3 STG.E.U8 desc[UR36][R4.64+0x68], R3 ;  /* 0x000068030400b986 */ /* 0x0003e2000c101124 */
[----:B------:R-:W-:Y:S05]  /*b780*/  @P5 BRA `(.L_x_143) ;  /* 0x00000000000c5947 */ /* 0x000fea0003800000 */
[----:B------:R-:W1:Y:S02]  /*b790*/  LDG.E.U8 R16, desc[UR36][R14.64+0x69] ;  /* 0x000069240e107981 */ /* 0x000e64000c1e1100 */
[----:B-1----:R-:W-:-:S05]  /*b7a0*/  PRMT R3, R16, 0x8880, RZ ;  /* 0x0000888010037816 */ /* 0x002fca00000000ff */
[----:B------:R-:W-:-:S07]  /*b7b0*/  IMAD R2, R3, R18, RZ ;  /* 0x0000001203027224 */ /* 0x000fce00078e02ff */
.L_x_143:
[----:B------:R-:W-:Y:S05]  /*b7c0*/  BSYNC B1 ;  /* 0x0000000000017941 */ /* 0x000fea0003800000 */
.L_x_142:
        /* <DEDUP_REMOVED lines=8> */
.L_x_145:
[----:B------:R-:W-:Y:S05]  /*b850*/  BSYNC B1 ;  /* 0x0000000000017941 */ /* 0x000fea0003800000 */
.L_x_144:
        /* <DEDUP_REMOVED lines=9> */
[----:B------:R-:W1:Y:S02]  /*b8f0*/  LDG.E.U8 R16, desc[UR36][R12.64+0x69] ;  /* 0x000069240c107981 */ /* 0x000e64000c1e1100 */
[----:B-1----:R-:W-:-:S05]  /*b900*/  PRMT R3, R16, 0x8880, RZ ;  /* 0x0000888010037816 */ /* 0x002fca00000000ff */
[----:B------:R-:W-:-:S07]  /*b910*/  IMAD R2, R3, R18, RZ ;  /* 0x0000001203027224 */ /* 0x000fce00078e02ff */
.L_x_147:
[----:B------:R-:W-:Y:S05]  /*b920*/  BSYNC B1 ;  /* 0x0000000000017941 */ /* 0x000fea0003800000 */
.L_x_146:
        /* <DEDUP_REMOVED lines=8> */
.L_x_149:
[----:B------:R-:W-:Y:S05]  /*b9b0*/  BSYNC B1 ;  /* 0x0000000000017941 */ /* 0x000fea0003800000 */
.L_x_148:
        /* <DEDUP_REMOVED lines=8> */
.L_x_151:
[----:B------:R-:W-:Y:S05]  /*ba40*/  BSYNC B1 ;  /* 0x0000000000017941 */ /* 0x000fea0003800000 */
.L_x_150:
        /* <DEDUP_REMOVED lines=8> */
.L_x_153:
[----:B------:R-:W-:Y:S05]  /*bad0*/  BSYNC B1 ;  /* 0x0000000000017941 */ /* 0x000fea0003800000 */
.L_x_152:
        /* <DEDUP_REMOVED lines=12> */
.L_x_155:
[----:B------:R-:W-:Y:S05]  /*bba0*/  BSYNC B1 ;  /* 0x0000000000017941 */ /* 0x000fea0003800000 */
.L_x_154:
        /* <DEDUP_REMOVED lines=8> */
.L_x_157:
[----:B------:R-:W-:Y:S05]  /*bc30*/  BSYNC B1 ;  /* 0x0000000000017941 */ /* 0x000fea0003800000 */
.L_x_156:
        /* <DEDUP_REMOVED lines=8> */
.L_x_159:
[----:B------:R-:W-:Y:S05]  /*bcc0*/  BSYNC B1 ;  /* 0x0000000000017941 */ /* 0x000fea0003800000 */
.L_x_158:
        /* <DEDUP_REMOVED lines=8> */
.L_x_161:
[----:B------:R-:W-:Y:S05]  /*bd50*/  BSYNC B1 ;  /* 0x0000000000017941 */ /* 0x000fea0003800000 */
.L_x_160:
        /* <DEDUP_REMOVED lines=12> */
.L_x_163:
[----:B------:R-:W-:Y:S05]  /*be20*/  BSYNC B1 ;  /* 0x0000000000017941 */ /* 0x000fea0003800000 */
.L_x_162:
        /* <DEDUP_REMOVED lines=8> */
.L_x_165:
[----:B------:R-:W-:Y:S05]  /*beb0*/  BSYNC B1 ;  /* 0x0000000000017941 */ /* 0x000fea0003800000 */
.L_x_164:
        /* <DEDUP_REMOVED lines=8> */
.L_x_167:
[----:B------:R-:W-:Y:S05]  /*bf40*/  BSYNC B1 ;  /* 0x0000000000017941 */ /* 0x000fea0003800000 */
.L_x_166:
        /* <DEDUP_REMOVED lines=8> */
.L_x_169:
[----:B------:R-:W-:Y:S05]  /*bfd0*/  BSYNC B1 ;  /* 0x0000000000017941 */ /* 0x000fea0003800000 */
.L_x_168:
        /* <DEDUP_REMOVED lines=12> */
.L_x_171:
[----:B------:R-:W-:Y:S05]  /*c0a0*/  BSYNC B1 ;  /* 0x0000000000017941 */ /* 0x000fea0003800000 */
.L_x_170:
        /* <DEDUP_REMOVED lines=8> */
.L_x_173:
[----:B------:R-:W-:Y:S05]  /*c130*/  BSYNC B1 ;  /* 0x0000000000017941 */ /* 0x000fea0003800000 */
.L_x_172:
        /* <DEDUP_REMOVED lines=8> */
.L_x_175:
[----:B------:R-:W-:Y:S05]  /*c1c0*/  BSYNC B1 ;  /* 0x0000000000017941 */ /* 0x000fea0003800000 */
.L_x_174:
        /* <DEDUP_REMOVED lines=8> */
.L_x_177:
[----:B------:R-:W-:Y:S05]  /*c250*/  BSYNC B1 ;  /* 0x0000000000017941 */ /* 0x000fea0003800000 */
.L_x_176:
        /* <DEDUP_REMOVED lines=12> */
.L_x_179:
[----:B------:R-:W-:Y:S05]  /*c320*/  BSYNC B1 ;  /* 0x0000000000017941 */ /* 0x000fea0003800000 */
.L_x_178:
        /* <DEDUP_REMOVED lines=8> */
.L_x_181:
[----:B------:R-:W-:Y:S05]  /*c3b0*/  BSYNC B1 ;  /* 0x0000000000017941 */ /* 0x000fea0003800000 */
.L_x_180:
        /* <DEDUP_REMOVED lines=8> */
.L_x_183:
[----:B------:R-:W-:Y:S05]  /*c440*/  BSYNC B1 ;  /* 0x0000000000017941 */ /* 0x000fea0003800000 */
.L_x_182:
        /* <DEDUP_REMOVED lines=8> */
.L_x_185:
[----:B------:R-:W-:Y:S05]  /*c4d0*/  BSYNC B1 ;  /* 0x0000000000017941 */ /* 0x000fea0003800000 */
.L_x_184:
        /* <DEDUP_REMOVED lines=12> */
.L_x_187:
[----:B------:R-:W-:Y:S05]  /*c5a0*/  BSYNC B1 ;  /* 0x0000000000017941 */ /* 0x000fea0003800000 */
.L_x_186:
        /* <DEDUP_REMOVED lines=8> */
.L_x_189:
[----:B------:R-:W-:Y:S05]  /*c630*/  BSYNC B1 ;  /* 0x0000000000017941 */ /* 0x000fea0003800000 */
.L_x_188:
        /* <DEDUP_REMOVED lines=8> */
.L_x_191:
[----:B------:R-:W-:Y:S05]  /*c6c0*/  BSYNC B1 ;  /* 0x0000000000017941 */ /* 0x000fea0003800000 */
.L_x_190:
        /* <DEDUP_REMOVED lines=8> */
.L_x_193:
[----:B------:R-:W-:Y:S05]  /*c750*/  BSYNC B1 ;  /* 0x0000000000017941 */ /* 0x000fea0003800000 */
.L_x_192:
        /* <DEDUP_REMOVED lines=12> */
.L_x_195:
[----:B------:R-:W-:Y:S05]  /*c820*/  BSYNC B1 ;  /* 0x0000000000017941 */ /* 0x000fea0003800000 */
.L_x_194:
        /* <DEDUP_REMOVED lines=8> */
.L_x_197:
[----:B------:R-:W-:Y:S05]  /*c8b0*/  BSYNC B1 ;  /* 0x0000000000017941 */ /* 0x000fea0003800000 */
.L_x_196:
        /* <DEDUP_REMOVED lines=8> */
.L_x_199:
[----:B------:R-:W-:Y:S05]  /*c940*/  BSYNC B1 ;  /* 0x0000000000017941 */ /* 0x000fea0003800000 */
.L_x_198:
        /* <DEDUP_REMOVED lines=8> */
.L_x_201:
[----:B------:R-:W-:Y:S05]  /*c9d0*/  BSYNC B1 ;  /* 0x0000000000017941 */ /* 0x000fea0003800000 */
.L_x_200:
        /* <DEDUP_REMOVED lines=12> */
.L_x_203:
[----:B------:R-:W-:Y:S05]  /*caa0*/  BSYNC B1 ;  /* 0x0000000000017941 */ /* 0x000fea0003800000 */
.L_x_202:
        /* <DEDUP_REMOVED lines=8> */
.L_x_205:
[----:B------:R-:W-:Y:S05]  /*cb30*/  BSYNC B1 ;  /* 0x0000000000017941 */ /* 0x000fea0003800000 */
.L_x_204:
        /* <DEDUP_REMOVED lines=8> */
.L_x_207:
[----:B------:R-:W-:Y:S05]  /*cbc0*/  BSYNC B1 ;  /* 0x0000000000017941 */ /* 0x000fea0003800000 */
.L_x_206:
        /* <DEDUP_REMOVED lines=8> */
.L_x_209:
[----:B------:R-:W-:Y:S05]  /*cc50*/  BSYNC B1 ;  /* 0x0000000000017941 */ /* 0x000fea0003800000 */
.L_x_208:
        /* <DEDUP_REMOVED lines=12> */
.L_x_211:
[----:B------:R-:W-:Y:S05]  /*cd20*/  BSYNC B1 ;  /* 0x0000000000017941 */ /* 0x000fea0003800000 */
.L_x_210:
        /* <DEDUP_REMOVED lines=8> */
.L_x_213:
[----:B------:R-:W-:Y:S05]  /*cdb0*/  BSYNC B1 ;  /* 0x0000000000017941 */ /* 0x000fea0003800000 */
.L_x_212:
        /* <DEDUP_REMOVED lines=8> */
.L_x_215:
[----:B------:R-:W-:Y:S05]  /*ce40*/  BSYNC B1 ;  /* 0x0000000000017941 */ /* 0x000fea0003800000 */
.L_x_214:
        /* <DEDUP_REMOVED lines=8> */
.L_x_217:
[----:B------:R-:W-:Y:S05]  /*ced0*/  BSYNC B1 ;  /* 0x0000000000017941 */ /* 0x000fea0003800000 */
.L_x_216:
        /* <DEDUP_REMOVED lines=12> */
.L_x_219:
[----:B------:R-:W-:Y:S05]  /*cfa0*/  BSYNC B1 ;  /* 0x0000000000017941 */ /* 0x000fea0003800000 */
.L_x_218:
        /* <DEDUP_REMOVED lines=8> */
.L_x_221:
[----:B------:R-:W-:Y:S05]  /*d030*/  BSYNC B1 ;  /* 0x0000000000017941 */ /* 0x000fea0003800000 */
.L_x_220:
        /* <DEDUP_REMOVED lines=8> */
.L_x_223:
[----:B------:R-:W-:Y:S05]  /*d0c0*/  BSYNC B1 ;  /* 0x0000000000017941 */ /* 0x000fea0003800000 */
.L_x_222:
        /* <DEDUP_REMOVED lines=8> */
.L_x_225:
[----:B------:R-:W-:Y:S05]  /*d150*/  BSYNC B1 ;  /* 0x0000000000017941 */ /* 0x000fea0003800000 */
.L_x_224:
        /* <DEDUP_REMOVED lines=12> */
.L_x_227:
[----:B------:R-:W-:Y:S05]  /*d220*/  BSYNC B1 ;  /* 0x0000000000017941 */ /* 0x000fea0003800000 */
.L_x_226:
        /* <DEDUP_REMOVED lines=8> */
.L_x_229:
[----:B------:R-:W-:Y:S05]  /*d2b0*/  BSYNC B1 ;  /* 0x0000000000017941 */ /* 0x000fea0003800000 */
.L_x_228:
        /* <DEDUP_REMOVED lines=8> */
.L_x_231:
[----:B------:R-:W-:Y:S05]  /*d340*/  BSYNC B1 ;  /* 0x0000000000017941 */ /* 0x000fea0003800000 */
.L_x_230:
        /* <DEDUP_REMOVED lines=8> */
.L_x_233:
[----:B------:R-:W-:Y:S05]  /*d3d0*/  BSYNC B1 ;  /* 0x0000000000017941 */ /* 0x000fea0003800000 */
.L_x_232:
        /* <DEDUP_REMOVED lines=12> */
.L_x_235:
[----:B------:R-:W-:Y:S05]  /*d4a0*/  BSYNC B1 ;  /* 0x0000000000017941 */ /* 0x000fea0003800000 */
.L_x_234:
        /* <DEDUP_REMOVED lines=8> */
.L_x_237:
[----:B------:R-:W-:Y:S05]  /*d530*/  BSYNC B1 ;  /* 0x0000000000017941 */ /* 0x000fea0003800000 */
.L_x_236:
        /* <DEDUP_REMOVED lines=8> */
.L_x_239:
[----:B------:R-:W-:Y:S05]  /*d5c0*/  BSYNC B1 ;  /* 0x0000000000017941 */ /* 0x000fea0003800000 */
.L_x_238:
        /* <DEDUP_REMOVED lines=8> */
.L_x_241:
[----:B------:R-:W-:Y:S05]  /*d650*/  BSYNC B1 ;  /* 0x0000000000017941 */ /* 0x000fea0003800000 */
.L_x_240:
        /* <DEDUP_REMOVED lines=12> */
.L_x_243:
[----:B------:R-:W-:Y:S05]  /*d720*/  BSYNC B1 ;  /* 0x0000000000017941 */ /* 0x000fea0003800000 */
.L_x_242:
        /* <DEDUP_REMOVED lines=8> */
.L_x_245:
[----:B------:R-:W-:Y:S05]  /*d7b0*/  BSYNC B1 ;  /* 0x0000000000017941 */ /* 0x000fea0003800000 */
.L_x_244:
        /* <DEDUP_REMOVED lines=8> */
.L_x_247:
[----:B------:R-:W-:Y:S05]  /*d840*/  BSYNC B1 ;  /* 0x0000000000017941 */ /* 0x000fea0003800000 */
.L_x_246:
        /* <DEDUP_REMOVED lines=8> */
.L_x_249:
[----:B------:R-:W-:Y:S05]  /*d8d0*/  BSYNC B1 ;  /* 0x0000000000017941 */ /* 0x000fea0003800000 */
.L_x_248:
        /* <DEDUP_REMOVED lines=12> */
.L_x_251:
[----:B------:R-:W-:Y:S05]  /*d9a0*/  BSYNC B1 ;  /* 0x0000000000017941 */ /* 0x000fea0003800000 */
.L_x_250:
        /* <DEDUP_REMOVED lines=8> */
.L_x_253:
[----:B------:R-:W-:Y:S05]  /*da30*/  BSYNC B1 ;  /* 0x0000000000017941 */ /* 0x000fea0003800000 */
.L_x_252:
        /* <DEDUP_REMOVED lines=8> */
.L_x_255:
[----:B------:R-:W-:Y:S05]  /*dac0*/  BSYNC B1 ;  /* 0x0000000000017941 */ /* 0x000fea0003800000 */
.L_x_254:
        /* <DEDUP_REMOVED lines=8> */
.L_x_257:
[----:B------:R-:W-:Y:S05]  /*db50*/  BSYNC B1 ;  /* 0x0000000000017941 */ /* 0x000fea0003800000 */
.L_x_256:
        /* <DEDUP_REMOVED lines=12> */
.L_x_259:
[----:B------:R-:W-:Y:S05]  /*dc20*/  BSYNC B1 ;  /* 0x0000000000017941 */ /* 0x000fea0003800000 */
.L_x_258:
        /* <DEDUP_REMOVED lines=8> */
.L_x_261:
[----:B------:R-:W-:Y:S05]  /*dcb0*/  BSYNC B1 ;  /* 0x0000000000017941 */ /* 0x000fea0003800000 */
.L_x_260:
        /* <DEDUP_REMOVED lines=8> */
.L_x_263:
[----:B------:R-:W-:Y:S05]  /*dd40*/  BSYNC B1 ;  /* 0x0000000000017941 */ /* 0x000fea0003800000 */
.L_x_262:
        /* <DEDUP_REMOVED lines=8> */
.L_x_265:
[----:B------:R-:W-:Y:S05]  /*ddd0*/  BSYNC B1 ;  /* 0x0000000000017941 */ /* 0x000fea0003800000 */
.L_x_264:
        /* <DEDUP_REMOVED lines=12> */
.L_x_267:
[----:B------:R-:W-:Y:S05]  /*dea0*/  BSYNC B1 ;  /* 0x0000000000017941 */ /* 0x000fea0003800000 */
.L_x_266:
        /* <DEDUP_REMOVED lines=8> */
.L_x_269:
[----:B------:R-:W-:Y:S05]  /*df30*/  BSYNC B1 ;  /* 0x0000000000017941 */ /* 0x000fea0003800000 */
.L_x_268:
        /* <DEDUP_REMOVED lines=8> */
.L_x_271:
[----:B------:R-:W-:Y:S05]  /*dfc0*/  BSYNC B1 ;  /* 0x0000000000017941 */ /* 0x000fea0003800000 */
.L_x_270:
        /* <DEDUP_REMOVED lines=8> */
.L_x_273:
[----:B------:R-:W-:Y:S05]  /*e050*/  BSYNC B1 ;  /* 0x0000000000017941 */ /* 0x000fea0003800000 */
.L_x_272:
        /* <DEDUP_REMOVED lines=12> */
.L_x_275:
[----:B------:R-:W-:Y:S05]  /*e120*/  BSYNC B1 ;  /* 0x0000000000017941 */ /* 0x000fea0003800000 */
.L_x_274:
        /* <DEDUP_REMOVED lines=8> */
.L_x_277:
[----:B------:R-:W-:Y:S05]  /*e1b0*/  BSYNC B1 ;  /* 0x0000000000017941 */ /* 0x000fea0003800000 */
.L_x_276:
        /* <DEDUP_REMOVED lines=8> */
.L_x_279:
[----:B------:R-:W-:Y:S05]  /*e240*/  BSYNC B1 ;  /* 0x0000000000017941 */ /* 0x000fea0003800000 */
.L_x_278:
        /* <DEDUP_REMOVED lines=8> */
.L_x_281:
[----:B------:R-:W-:Y:S05]  /*e2d0*/  BSYNC B1 ;  /* 0x0000000000017941 */ /* 0x000fea0003800000 */
.L_x_280:
[----:B-1----:R-:W2:Y:S01]  /*e2e0*/  LDL.LU R3, [R1+0x1e8] ;  /* 0x0001e80001037983 */ /* 0x002ea20000300800 */
[----:B------:R-:W-:Y:S01]  /*e2f0*/  ISETP.LT.OR P3, PT, R0, 0xf2, !P0 ;  /* 0x000000f20000780c */ /* 0x000fe20004761670 */
[----:B------:R-:W-:Y:S01]  /*e300*/  BSSY B1, `(.L_x_282) ;  /* 0x000000b000017945 */ /* 0x000fe20003800000 */
[----:B------:R-:W-:Y:S02]  /*e310*/  IADD3 R161, P4, R160, 0x80, RZ ;  /* 0x00000080a0a17810 */ /* 0x000fe40007f9e0ff */
[----:B------:R-:W-:Y:S01]  /*e320*/  ISETP.LT.OR P5, PT, R0, 0xf9, !P0 ;  /* 0x000000f90000780c */ /* 0x000fe200047a1670 */
[----:B--2---:R-:W-:-:S05]  /*e330*/  @!P2 IMAD R3, R3, R17, R2 ;  /* 0x000000110303a224 */ /* 0x004fca00078e0202 */
[----:B------:R1:W-:Y:S01]  /*e340*/  @!P2 STG.E.U8 desc[UR36][R10.64+0xf0], R3 ;  /* 0x0000f0030a00a986 */ /* 0x0003e2000c101124 */
[C---:B------:R-:W-:Y:S02]  /*e350*/  ISETP.LT.OR P2, PT, R0.reuse, 0xf9, !P1 ;  /* 0x000000f90000780c */ /* 0x040fe40004f41670 */
[----:B------:R-:W-:Y:S01]  /*e360*/  ISETP.LT.OR P1, PT, R0, 0xfa, !P1 ;  /* 0x000000fa0000780c */ /* 0x000fe20004f21670 */
[----:B------:R-:W-:-:S12]  /*e370*/  @P3 BRA `(.L_x_283) ;  /* 0x00000000000c3947 */ /* 0x000fd80003800000 */
[----:B------:R-:W1:Y:S02]  /*e380*/  LDG.E.U8 R16, desc[UR36][R12.64+0xf1] ;  /* 0x0000f1240c107981 */ /* 0x000e64000c1e1100 */
[----:B-1----:R-:W-:-:S05]  /*e390*/  PRMT R3, R16, 0x8880, RZ ;  /* 0x0000888010037816 */ /* 0x002fca00000000ff */
[----:B------:R-:W-:-:S07]  /*e3a0*/  IMAD R2, R3, R18, RZ ;  /* 0x0000001203027224 */ /* 0x000fce00078e02ff */
.L_x_283:
[----:B------:R-:W-:Y:S05]  /*e3b0*/  BSYNC B1 ;  /* 0x0000000000017941 */ /* 0x000fea0003800000 */
.L_x_282:
        /* <DEDUP_REMOVED lines=8> */
.L_x_285:
[----:B------:R-:W-:Y:S05]  /*e440*/  BSYNC B1 ;  /* 0x0000000000017941 */ /* 0x000fea0003800000 */
.L_x_284:
        /* <DEDUP_REMOVED lines=8> */
.L_x_287:
[----:B------:R-:W-:Y:S05]  /*e4d0*/  BSYNC B1 ;  /* 0x0000000000017941 */ /* 0x000fea0003800000 */
.L_x_286:
[----:B-1----:R-:W2:Y:S01]  /*e4e0*/  LDL.LU R3, [R1+0x1f4] ;  /* 0x0001f40001037983 */ /* 0x002ea20000300800 */
[----:B0-----:R-:W-:Y:S01]  /*e4f0*/  IADD3.X R15, RZ, UR9, RZ, P4, !PT ;  /* 0x00000009ff0f7c10 */ /* 0x001fe2000a7fe4ff */
[----:B------:R-:W-:Y:S01]  /*e500*/  BSSY B1, `(.L_x_288) ;  /* 0x0000009000017945 */ /* 0x000fe20003800000 */
[----:B------:R-:W-:-:S03]  /*e510*/  ISETP.LT.OR P0, PT, R0, 0xfa, !P0 ;  /* 0x000000fa0000780c */ /* 0x000fc60004701670 */
[----:B------:R-:W-:Y:S02]  /*e520*/  IMAD R14, R15, R20, RZ ;  /* 0x000000140f0e7224 */ /* 0x000fe400078e02ff */
[----:B--2---:R-:W-:-:S05]  /*e530*/  @!P1 IMAD R3, R3, R17, R2 ;  /* 0x0000001103039224 */ /* 0x004fca00078e0202 */
[----:B------:R0:W-:Y:S01]  /*e540*/  @!P1 STG.E.U8 desc[UR36][R4.64+0xf9], R3 ;  /* 0x0000f90304009986 */ /* 0x0001e2000c101124 */
[----:B------:R-:W-:Y:S05]  /*e550*/  @P5 BRA `(.L_x_289) ;  /* 0x00000000000c5947 */ /* 0x000fea0003800000 */
[----:B------:R-:W0:Y:S02]  /*e560*/  LDG.E.U8 R16, desc[UR36][R12.64+0xf8] ;  /* 0x0000f8240c107981 */ /* 0x000e24000c1e1100 */
[----:B0-----:R-:W-:-:S05]  /*e570*/  PRMT R3, R16, 0x8880, RZ ;  /* 0x0000888010037816 */ /* 0x001fca00000000ff */
[----:B------:R-:W-:-:S07]  /*e580*/  IMAD R2, R3, R18, RZ ;  /* 0x0000001203027224 */ /* 0x000fce00078e02ff */
.L_x_289:
[----:B------:R-:W-:Y:S05]  /*e590*/  BSYNC B1 ;  /* 0x0000000000017941 */ /* 0x000fea0003800000 */
.L_x_288:
[----:B0-----:R-:W2:Y:S01]  /*e5a0*/  LDL.LU R3, [R1+0x1f8] ;  /* 0x0001f80001037983 */ /* 0x001ea20000300800 */
[----:B------:R-:W-:Y:S01]  /*e5b0*/  BSSY B1, `(.L_x_290) ;  /* 0x000000a000017945 */ /* 0x000fe20003800000 */
[C---:B------:R-:W-:Y:S02]  /*e5c0*/  IMAD R15, R161.reuse, R21, R14 ;  /* 0x00000015a10f7224 */ /* 0x040fe400078e020e */
[----:B------:R-:W-:-:S04]  /*e5d0*/  IMAD.WIDE.U32 R158, R161, R20, R158 ;  /* 0x00000014a19e7225 */ /* 0x000fc800078e009e */
[----:B------:R-:W-:-:S04]  /*e5e0*/  IMAD.WIDE.U32 R20, R161, R20, R152 ;  /* 0x00000014a1147225 */ /* 0x000fc800078e0098 */
[----:B--2---:R-:W-:-:S05]  /*e5f0*/  @!P5 IMAD R3, R3, R17, R2 ;  /* 0x000000110303d224 */ /* 0x004fca00078e0202 */
[----:B------:R0:W-:Y:S01]  /*e600*/  @!P5 STG.E.U8 desc[UR36][R10.64+0xf8], R3 ;  /* 0x0000f8030a00d986 */ /* 0x0001e2000c101124 */
[----:B------:R-:W-:Y:S05]  /*e610*/  @P0 BRA `(.L_x_291) ;  /* 0x00000000000c0947 */ /* 0x000fea0003800000 */
[----:B------:R-:W0:Y:S02]  /*e620*/  LDG.E.U8 R16, desc[UR36][R12.64+0xf9] ;  /* 0x0000f9240c107981 */ /* 0x000e24000c1e1100 */
[----:B0-----:R-:W-:-:S05]  /*e630*/  PRMT R3, R16, 0x8880, RZ ;  /* 0x0000888010037816 */ /* 0x001fca00000000ff */
[----:B------:R-:W-:-:S07]  /*e640*/  IMAD R2, R3, R18, RZ ;  /* 0x0000001203027224 */ /* 0x000fce00078e02ff */
.L_x_291:
[----:B------:R-:W-:Y:S05]  /*e650*/  BSYNC B1 ;  /* 0x0000000000017941 */ /* 0x000fea0003800000 */
.L_x_290:
[----:B0-----:R-:W2:Y:S01]  /*e660*/  LDL.LU R3, [R1+0x1fc] ;  /* 0x0001fc0001037983 */ /* 0x001ea20000300800 */
[----:B------:R-:W-:Y:S01]  /*e670*/  ISETP.GE.AND P2, PT, R154, 0x81, PT ;  /* 0x000000819a00780c */ /* 0x000fe20003f46270 */
[----:B------:R-:W-:Y:S01]  /*e680*/  BSSY B1, `(.L_x_292) ;  /* 0x000000d000017945 */ /* 0x000fe20003800000 */
[-C--:B------:R-:W-:Y:S02]  /*e690*/  IADD3 R4, P5, R20, R22.reuse, RZ ;  /* 0x0000001614047210 */ /* 0x080fe40007fbe0ff */
[----:B------:R-:W-:Y:S02]  /*e6a0*/  ISETP.GE.AND P1, PT, R154, 0x89, PT ;  /* 0x000000899a00780c */ /* 0x000fe40003f26270 */
[----:B------:R-:W-:Y:S02]  /*e6b0*/  IADD3.X R5, R23, R21, R15, P5, !PT ;  /* 0x0000001517057210 */ /* 0x000fe40002ffe40f */
[----:B------:R-:W-:Y:S02]  /*e6c0*/  IADD3 R22, P4, P3, R156, R22, R158 ;  /* 0x000000169c167210 */ /* 0x000fe40007b9e09e */
[----:B------:R-:W-:Y:S01]  /*e6d0*/  ISETP.LT.OR P5, PT, R0, 0x2, !P2 ;  /* 0x000000020000780c */ /* 0x000fe200057a1670 */
[----:B--2---:R-:W-:-:S05]  /*e6e0*/  @!P0 IMAD R3, R3, R17, R2 ;  /* 0x0000001103038224 */ /* 0x004fca00078e0202 */
[----:B------:R0:W-:Y:S01]  /*e6f0*/  @!P0 STG.E.U8 desc[UR36][R10.64+0xf9], R3 ;  /* 0x0000f9030a008986 */ /* 0x0001e2000c101124 */
[----:B------:R-:W-:-:S13]  /*e700*/  ISETP.LT.OR P0, PT, R0, 0x1, !P2 ;  /* 0x000000010000780c */ /* 0x000fda0005701670 */
[----:B0-----:R-:W-:Y:S05]  /*e710*/  @P0 BRA `(.L_x_293) ;  /* 0x00000000000c0947 */ /* 0x001fea0003800000 */
[----:B------:R-:W2:Y:S02]  /*e720*/  LDG.E.U8 R16, desc[UR36][R4.64] ;  /* 0x0000002404107981 */ /* 0x000ea4000c1e1100 */
[----:B--2---:R-:W-:-:S05]  /*e730*/  PRMT R3, R16, 0x8880, RZ ;  /* 0x0000888010037816 */ /* 0x004fca00000000ff */
[----:B------:R-:W-:-:S07]  /*e740*/  IMAD R2, R3, R18, RZ ;  /* 0x0000001203027224 */ /* 0x000fce00078e02ff */
.L_x_293:
[----:B------:R-:W-:Y:S05]  /*e750*/  BSYNC B1 ;  /* 0x0000000000017941 */ /* 0x000fea0003800000 */
.L_x_292:
[----:B------:R-:W-:Y:S01]  /*e760*/  @!P0 IMAD R3, R24, R17, R2 ;  /* 0x0000001118038224 */ /* 0x000fe200078e0202 */
[----:B------:R-:W-:Y:S01]  /*e770*/  BSSY B1, `(.L_x_294) ;  /* 0x0000007000017945 */ /* 0x000fe20003800000 */
[----:B------:R-:W-:-:S03]  /*e780*/  IMAD.IADD R158, R15, 0x1, R159 ;  /* 0x000000010f9e7824 */ /* 0x000fc600078e029f */
[----:B------:R0:W-:Y:S01]  /*e790*/  @!P0 STG.E.U8 desc[UR36][R6.64], R3 ;  /* 0x0000000306008986 */ /* 0x0001e2000c101124 */
[----:B------:R-:W-:Y:S05]  /*e7a0*/  @P5 BRA `(.L_x_295) ;  /* 0x00000000000c5947 */ /* 0x000fea0003800000 */
[----:B------:R-:W0:Y:S02]  /*e7b0*/  LDG.E.U8 R16, desc[UR36][R4.64+0x1] ;  /* 0x0000012404107981 */ /* 0x000e24000c1e1100 */
[----:B0-----:R-:W-:-:S05]  /*e7c0*/  PRMT R3, R16, 0x8880, RZ ;  /* 0x0000888010037816 */ /* 0x001fca00000000ff */
[----:B------:R-:W-:-:S07]  /*e7d0*/  IMAD R2, R3, R18, RZ ;  /* 0x0000001203027224 */ /* 0x000fce00078e02ff */
.L_x_295:
[----:B------:R-:W-:Y:S05]  /*e7e0*/  BSYNC B1 ;  /* 0x0000000000017941 */ /* 0x000fea0003800000 */
.L_x_294:
[C---:B------:R-:W-:Y:S01]  /*e7f0*/  ISETP.LT.OR P0, PT, R0.reuse, 0x1, !P1 ;  /* 0x000000010000780c */ /* 0x040fe20004f01670 */
[----:B------:R-:W-:Y:S01]  /*e800*/  @!P5 IMAD R25, R25, R17, R2 ;  /* 0x000000111919d224 */ /* 0x000fe200078e0202 */
[----:B------:R-:W-:Y:S01]  /*e810*/  BSSY B1, `(.L_x_296) ;  /* 0x000000a000017945 */ /* 0x000fe20003800000 */
[----:B------:R-:W-:Y:S02]  /*e820*/  IADD3.X R23, R153, R23, R158, P4, P3 ;  /* 0x0000001799177210 */ /* 0x000fe400027e649e */
[C---:B------:R-:W-:Y:S01]  /*e830*/  ISETP.LT.OR P4, PT, R0.reuse, 0x2, !P1 ;  /* 0x000000020000780c */ /* 0x040fe20004f81670 */
[----:B------:R1:W-:Y:S01]  /*e840*/  @!P5 STG.E.U8 desc[UR36][R6.64+0x1], R25 ;  /* 0x000001190600d986 */ /* 0x0003e2000c101124 */
[C---:B------:R-:W-:Y:S02]  /*e850*/  ISETP.LT.OR P5, PT, R0.reuse, 0x9, !P2 ;  /* 0x000000090000780c */ /* 0x040fe400057a1670 */
[----:B------:R-:W-:-:S04]  /*e860*/  ISETP.LT.OR P3, PT, R0, 0xa, !P2 ;  /* 0x0000000a0000780c */ /* 0x000fc80005761670 */
[----:B------:R-:W-:Y:S09]  /*e870*/  @P0 BRA `(.L_x_297) ;  /* 0x00000000000c0947 */ /* 0x000ff20003800000 */
[----:B------:R-:W0:Y:S02]  /*e880*/  LDG.E.U8 R16, desc[UR36][R22.64] ;  /* 0x0000002416107981 */ /* 0x000e24000c1e1100 */
[----:B0-----:R-:W-:-:S05]  /*e890*/  PRMT R3, R16, 0x8880, RZ ;  /* 0x0000888010037816 */ /* 0x001fca00000000ff */
[----:B------:R-:W-:-:S07]  /*e8a0*/  IMAD R2, R3, R18, RZ ;  /* 0x0000001203027224 */ /* 0x000fce00078e02ff */
.L_x_297:
[----:B------:R-:W-:Y:S05]  /*e8b0*/  BSYNC B1 ;  /* 0x0000000000017941 */ /* 0x000fea0003800000 */
.L_x_296:
[----:B0-----:R-:W-:Y:S01]  /*e8c0*/  @!P0 IMAD R3, R26, R17, R2 ;  /* 0x000000111a038224 */ /* 0x001fe200078e0202 */
[----:B------:R-:W-:Y:S04]  /*e8d0*/  BSSY B1, `(.L_x_298) ;  /* 0x0000006000017945 */ /* 0x000fe80003800000 */
[----:B------:R0:W-:Y:S01]  /*e8e0*/  @!P0 STG.E.U8 desc[UR36][R8.64], R3 ;  /* 0x0000000308008986 */ /* 0x0001e2000c101124 */
[----:B------:R-:W-:Y:S05]  /*e8f0*/  @P4 BRA `(.L_x_299) ;  /* 0x00000000000c4947 */ /* 0x000fea0003800000 */
[----:B------:R-:W0:Y:S02]  /*e900*/  LDG.E.U8 R16, desc[UR36][R22.64+0x1] ;  /* 0x0000012416107981 */ /* 0x000e24000c1e1100 */
[----:B0-----:R-:W-:-:S05]  /*e910*/  PRMT R3, R16, 0x8880, RZ ;  /* 0x0000888010037816 */ /* 0x001fca00000000ff */
[----:B------:R-:W-:-:S07]  /*e920*/  IMAD R2, R3, R18, RZ ;  /* 0x0000001203027224 */ /* 0x000fce00078e02ff */
.L_x_299:
[----:B------:R-:W-:Y:S05]  /*e930*/  BSYNC B1 ;  /* 0x0000000000017941 */ /* 0x000fea0003800000 */
.L_x_298:
[----:B------:R-:W-:Y:S01]  /*e940*/  @!P4 IMAD R27, R27, R17, R2 ;  /* 0x000000111b1bc224 */ /* 0x000fe200078e0202 */
[----:B------:R-:W-:Y:S04]  /*e950*/  BSSY B1, `(.L_x_300) ;  /* 0x0000006000017945 */ /* 0x000fe80003800000 */
[----:B------:R2:W-:Y:S01]  /*e960*/  @!P4 STG.E.U8 desc[UR36][R8.64+0x1], R27 ;  /* 0x0000011b0800c986 */ /* 0x0005e2000c101124 */
[----:B------:R-:W-:Y:S05]  /*e970*/  @P5 BRA `(.L_x_301) ;  /* 0x00000000000c5947 */ /* 0x000fea0003800000 */
[----:B------:R-:W0:Y:S02]  /*e980*/  LDG.E.U8 R16, desc[UR36][R4.64+0x8] ;  /* 0x0000082404107981 */ /* 0x000e24000c1e1100 */
[----:B0-----:R-:W-:-:S05]  /*e990*/  PRMT R3, R16, 0x8880, RZ ;  /* 0x0000888010037816 */ /* 0x001fca00000000ff */
[----:B------:R-:W-:-:S07]  /*e9a0*/  IMAD R2, R3, R18, RZ ;  /* 0x0000001203027224 */ /* 0x000fce00078e02ff */
.L_x_301:
[----:B------:R-:W-:Y:S05]  /*e9b0*/  BSYNC B1 ;  /* 0x0000000000017941 */ /* 0x000fea0003800000 */
.L_x_300:
[----:B0-----:R-:W-:Y:S01]  /*e9c0*/  @!P5 IMAD R3, R28, R17, R2 ;  /* 0x000000111c03d224 */ /* 0x001fe200078e0202 */
[----:B------:R-:W-:Y:S04]  /*e9d0*/  BSSY B1, `(.L_x_302) ;  /* 0x0000006000017945 */ /* 0x000fe80003800000 */
[----:B------:R0:W-:Y:S01]  /*e9e0*/  @!P5 STG.E.U8 desc[UR36][R6.64+0x8], R3 ;  /* 0x000008030600d986 */ /* 0x0001e2000c101124 */
[----:B------:R-:W-:Y:S05]  /*e9f0*/  @P3 BRA `(.L_x_303) ;  /* 0x00000000000c3947 */ /* 0x000fea0003800000 */
[----:B------:R-:W0:Y:S02]  /*ea00*/  LDG.E.U8 R16, desc[UR36][R4.64+0x9] ;  /* 0x0000092404107981 */ /* 0x000e24000c1e1100 */
[----:B0-----:R-:W-:-:S05]  /*ea10*/  PRMT R3, R16, 0x8880, RZ ;  /* 0x0000888010037816 */ /* 0x001fca00000000ff */
[----:B------:R-:W-:-:S07]  /*ea20*/  IMAD R2, R3, R18, RZ ;  /* 0x0000001203027224 */ /* 0x000fce00078e02ff */
.L_x_303:
[----:B------:R-:W-:Y:S05]  /*ea30*/  BSYNC B1 ;  /* 0x0000000000017941 */ /* 0x000fea0003800000 */
.L_x_302:
[C---:B------:R-:W-:Y:S01]  /*ea40*/  ISETP.LT.OR P5, PT, R0.reuse, 0x9, !P1 ;  /* 0x000000090000780c */ /* 0x040fe20004fa1670 */
[----:B------:R-:W-:Y:S01]  /*ea50*/  @!P3 IMAD R29, R29, R17, R2 ;  /* 0x000000111d1db224 */ /* 0x000fe200078e0202 */
[----:B------:R-:W-:Y:S01]  /*ea60*/  BSSY B1, `(.L_x_304) ;  /* 0x0000009000017945 */ /* 0x000fe20003800000 */
[C---:B------:R-:W-:Y:S02]  /*ea70*/  ISETP.LT.OR P4, PT, R0.reuse, 0xa, !P1 ;  /* 0x0000000a0000780c */ /* 0x040fe40004f81670 */
[C---:B------:R-:W-:Y:S01]  /*ea80*/  ISETP.LT.OR P0, PT, R0.reuse, 0x12, !P2 ;  /* 0x000000120000780c */ /* 0x040fe20005701670 */
[----:B------:R3:W-:Y:S01]  /*ea90*/  @!P3 STG.E.U8 desc[UR36][R6.64+0x9], R29 ;  /* 0x0000091d0600b986 */ /* 0x0007e2000c101124 */
[----:B------:R-:W-:-:S06]  /*eaa0*/  ISETP.LT.OR P3, PT, R0, 0x11, !P2 ;  /* 0x000000110000780c */ /* 0x000fcc0005761670 */
[----:B------:R-:W-:Y:S07]  /*eab0*/  @P5 BRA `(.L_x_305) ;  /* 0x00000000000c5947 */ /* 0x000fee0003800000 */
[----:B------:R-:W0:Y:S02]  /*eac0*/  LDG.E.U8 R16, desc[UR36][R22.64+0x8] ;  /* 0x0000082416107981 */ /* 0x000e24000c1e1100 */
[----:B0-----:R-:W-:-:S05]  /*ead0*/  PRMT R3, R16, 0x8880, RZ ;  /* 0x0000888010037816 */ /* 0x001fca00000000ff */
[----:B------:R-:W-:-:S07]  /*eae0*/  IMAD R2, R3, R18, RZ ;  /* 0x0000001203027224 */ /* 0x000fce00078e02ff */
.L_x_305:
[----:B------:R-:W-:Y:S05]  /*eaf0*/  BSYNC B1 ;  /* 0x0000000000017941 */ /* 0x000fea0003800000 */
.L_x_304:
[----:B0-----:R-:W-:Y:S01]  /*eb00*/  @!P5 IMAD R3, R30, R17, R2 ;  /* 0x000000111e03d224 */ /* 0x001fe200078e0202 */
[----:B------:R-:W-:Y:S04]  /*eb10*/  BSSY B1, `(.L_x_306) ;  /* 0x0000006000017945 */ /* 0x000fe80003800000 */
[----:B------:R0:W-:Y:S01]  /*eb20*/  @!P5 STG.E.U8 desc[UR36][R8.64+0x8], R3 ;  /* 0x000008030800d986 */ /* 0x0001e2000c101124 */
[----:B------:R-:W-:Y:S05]  /*eb30*/  @P4 BRA `(.L_x_307) ;  /* 0x00000000000c4947 */ /* 0x000fea0003800000 */
[----:B------:R-:W0:Y:S02]  /*eb40*/  LDG.E.U8 R16, desc[UR36][R22.64+0x9] ;  /* 0x0000092416107981 */ /* 0x000e24000c1e1100 */
[----:B0-----:R-:W-:-:S05]  /*eb50*/  PRMT R3, R16, 0x8880, RZ ;  /* 0x0000888010037816 */ /* 0x001fca00000000ff */
[----:B------:R-:W-:-:S07]  /*eb60*/  IMAD R2, R3, R18, RZ ;  /* 0x0000001203027224 */ /* 0x000fce00078e02ff */
.L_x_307:
[----:B------:R-:W-:Y:S05]  /*eb70*/  BSYNC B1 ;  /* 0x0000000000017941 */ /* 0x000fea0003800000 */
.L_x_306:
[----:B------:R-:W-:Y:S01]  /*eb80*/  @!P4 IMAD R31, R31, R17, R2 ;  /* 0x000000111f1fc224 */ /* 0x000fe200078e0202 */
[----:B------:R-:W-:Y:S04]  /*eb90*/  BSSY B1, `(.L_x_308) ;  /* 0x0000006000017945 */ /* 0x000fe80003800000 */
[----:B------:R4:W-:Y:S01]  /*eba0*/  @!P4 STG.E.U8 desc[UR36][R8.64+0x9], R31 ;  /* 0x0000091f0800c986 */ /* 0x0009e2000c101124 */
[----:B------:R-:W-:Y:S05]  /*ebb0*/  @P3 BRA `(.L_x_309) ;  /* 0x00000000000c3947 */ /* 0x000fea0003800000 */
[----:B------:R-:W0:Y:S02]  /*ebc0*/  LDG.E.U8 R16, desc[UR36][R4.64+0x10] ;  /* 0x0000102404107981 */ /* 0x000e24000c1e1100 */
[----:B0-----:R-:W-:-:S05]  /*ebd0*/  PRMT R3, R16, 0x8880, RZ ;  /* 0x0000888010037816 */ /* 0x001fca00000000ff */
[----:B------:R-:W-:-:S07]  /*ebe0*/  IMAD R2, R3, R18, RZ ;  /* 0x0000001203027224 */ /* 0x000fce00078e02ff */
.L_x_309:
[----:B------:R-:W-:Y:S05]  /*ebf0*/  BSYNC B1 ;  /* 0x0000000000017941 */ /* 0x000fea0003800000 */
.L_x_308:
[----:B0-----:R-:W-:Y:S01]  /*ec00*/  @!P3 IMAD R3, R32, R17, R2 ;  /* 0x000000112003b224 */ /* 0x001fe200078e0202 */
[----:B------:R-:W-:Y:S04]  /*ec10*/  BSSY B1, `(.L_x_310) ;  /* 0x0000006000017945 */ /* 0x000fe80003800000 */
[----:B------:R0:W-:Y:S01]  /*ec20*/  @!P3 STG.E.U8 desc[UR36][R6.64+0x10], R3 ;  /* 0x000010030600b986 */ /* 0x0001e2000c101124 */
[----:B------:R-:W-:Y:S05]  /*ec30*/  @P0 BRA `(.L_x_311) ;  /* 0x00000000000c0947 */ /* 0x000fea0003800000 */
[----:B------:R-:W0:Y:S02]  /*ec40*/  LDG.E.U8 R16, desc[UR36][R4.64+0x11] ;  /* 0x0000112404107981 */ /* 0x000e24000c1e1100 */
[----:B0-----:R-:W-:-:S05]  /*ec50*/  PRMT R3, R16, 0x8880, RZ ;  /* 0x0000888010037816 */ /* 0x001fca00000000ff */
[----:B------:R-:W-:-:S07]  /*ec60*/  IMAD R2, R3, R18, RZ ;  /* 0x0000001203027224 */ /* 0x000fce00078e02ff */
.L_x_311:
[----:B------:R-:W-:Y:S05]  /*ec70*/  BSYNC B1 ;  /* 0x0000000000017941 */ /* 0x000fea0003800000 */
.L_x_310:
        /* <DEDUP_REMOVED lines=11> */
.L_x_313:
[----:B------:R-:W-:Y:S05]  /*ed30*/  BSYNC B1 ;  /* 0x0000000000017941 */ /* 0x000fea0003800000 */
.L_x_312:
[----:B0-----:R-:W-:Y:S01]  /*ed40*/  @!P4 IMAD R3, R34, R17, R2 ;  /* 0x000000112203c224 */ /* 0x001fe200078e0202 */
[----:B------:R-:W-:Y:S04]  /*ed50*/  BSSY B1, `(.L_x_314) ;  /* 0x0000006000017945 */ /* 0x000fe80003800000 */
[----:B------:R0:W-:Y:S01]  /*ed60*/  @!P4 STG.E.U8 desc[UR36][R8.64+0x10], R3 ;  /* 0x000010030800c986 */ /* 0x0001e2000c101124 */
[----:B------:R-:W-:Y:S05]  /*ed70*/  @P3 BRA `(.L_x_315) ;  /* 0x00000000000c3947 */ /* 0x000fea0003800000 */
[----:B------:R-:W0:Y:S02]  /*ed80*/  LDG.E.U8 R16, desc[UR36][R22.64+0x11] ;  /* 0x0000112416107981 */ /* 0x000e24000c1e1100 */
[----:B0-----:R-:W-:-:S05]  /*ed90*/  PRMT R3, R16, 0x8880, RZ ;  /* 0x0000888010037816 */ /* 0x001fca00000000ff */
[----:B------:R-:W-:-:S07]  /*eda0*/  IMAD R2, R3, R18, RZ ;  /* 0x0000001203027224 */ /* 0x000fce00078e02ff */
.L_x_315:
[----:B------:R-:W-:Y:S05]  /*edb0*/  BSYNC B1 ;  /* 0x0000000000017941 */ /* 0x000fea0003800000 */
.L_x_314:
[----:B------:R-:W-:Y:S01]  /*edc0*/  @!P3 IMAD R35, R35, R17, R2 ;  /* 0x000000112323b224 */ /* 0x000fe200078e0202 */
[----:B------:R-:W-:Y:S04]  /*edd0*/  BSSY B1, `(.L_x_316) ;  /* 0x0000006000017945 */ /* 0x000fe80003800000 */
[----:B------:R0:W-:Y:S01]  /*ede0*/  @!P3 STG.E.U8 desc[UR36][R8.64+0x11], R35 ;  /* 0x000011230800b986 */ /* 0x0001e2000c101124 */
[----:B------:R-:W-:Y:S05]  /*edf0*/  @P5 BRA `(.L_x_317) ;  /* 0x00000000000c5947 */ /* 0x000fea0003800000 */
[----:B------:R-:W0:Y:S02]  /*ee00*/  LDG.E.U8 R16, desc[UR36][R4.64+0x18] ;  /* 0x0000182404107981 */ /* 0x000e24000c1e1100 */
[----:B0-----:R-:W-:-:S05]  /*ee10*/  PRMT R3, R16, 0x8880, RZ ;  /* 0x0000888010037816 */ /* 0x001fca00000000ff */
[----:B------:R-:W-:-:S07]  /*ee20*/  IMAD R2, R3, R18, RZ ;  /* 0x0000001203027224 */ /* 0x000fce00078e02ff */
.L_x_317:
[----:B------:R-:W-:Y:S05]  /*ee30*/  BSYNC B1 ;  /* 0x0000000000017941 */ /* 0x000fea0003800000 */
.L_x_316:
[----:B0-----:R-:W-:Y:S01]  /*ee40*/  @!P5 IMAD R3, R36, R17, R2 ;  /* 0x000000112403d224 */ /* 0x001fe200078e0202 */
[----:B------:R-:W-:Y:S04]  /*ee50*/  BSSY B1, `(.L_x_318) ;  /* 0x0000006000017945 */ /* 0x000fe80003800000 */
[----:B------:R0:W-:Y:S01]  /*ee60*/  @!P5 STG.E.U8 desc[UR36][R6.64+0x18], R3 ;  /* 0x000018030600d986 */ /* 0x0001e2000c101124 */
[----:B------:R-:W-:Y:S05]  /*ee70*/  @P0 BRA `(.L_x_319) ;  /* 0x00000000000c0947 */ /* 0x000fea0003800000 */
[----:B------:R-:W0:Y:S02]  /*ee80*/  LDG.E.U8 R16, desc[UR36][R4.64+0x19] ;  /* 0x0000192404107981 */ /* 0x000e24000c1e1100 */
[----:B0-----:R-:W-:-:S05]  /*ee90*/  PRMT R3, R16, 0x8880, RZ ;  /* 0x0000888010037816 */ /* 0x001fca00000000ff */
[----:B------:R-:W-:-:S07]  /*eea0*/  IMAD R2, R3, R18, RZ ;  /* 0x0000001203027224 */ /* 0x000fce00078e02ff */
.L_x_319:
[----:B------:R-:W-:Y:S05]  /*eeb0*/  BSYNC B1 ;  /* 0x0000000000017941 */ /* 0x000fea0003800000 */
.L_x_318:
        /* <DEDUP_REMOVED lines=11> */
.L_x_321:
[----:B------:R-:W-:Y:S05]  /*ef70*/  BSYNC B1 ;  /* 0x0000000000017941 */ /* 0x000fea0003800000 */
.L_x_320:
[----:B0-----:R-:W-:Y:S01]  /*ef80*/  @!P4 IMAD R3, R38, R17, R2 ;  /* 0x000000112603c224 */ /* 0x001fe200078e0202 */
[----:B------:R-:W-:Y:S04]  /*ef90*/  BSSY B1, `(.L_x_322) ;  /* 0x0000006000017945 */ /* 0x000fe80003800000 */
[----:B------:R0:W-:Y:S01]  /*efa0*/  @!P4 STG.E.U8 desc[UR36][R8.64+0x18], R3 ;  /* 0x000018030800c986 */ /* 0x0001e2000c101124 */
[----:B------:R-:W-:Y:S05]  /*efb0*/  @P3 BRA `(.L_x_323) ;  /* 0x00000000000c3947 */ /* 0x000fea0003800000 */
[----:B------:R-:W0:Y:S02]  /*efc0*/  LDG.E.U8 R16, desc[UR36][R22.64+0x19] ;  /* 0x0000192416107981 */ /* 0x000e24000c1e1100 */
[----:B0-----:R-:W-:-:S05]  /*efd0*/  PRMT R3, R16, 0x8880, RZ ;  /* 0x0000888010037816 */ /* 0x001fca00000000ff */
[----:B------:R-:W-:-:S07]  /*efe0*/  IMAD R2, R3, R18, RZ ;  /* 0x0000001203027224 */ /* 0x000fce00078e02ff */
.L_x_323:
[----:B------:R-:W-:Y:S05]  /*eff0*/  BSYNC B1 ;  /* 0x0000000000017941 */ /* 0x000fea0003800000 */
.L_x_322:
[----:B------:R-:W-:Y:S01]  /*f000*/  @!P3 IMAD R39, R39, R17, R2 ;  /* 0x000000112727b224 */ /* 0x000fe200078e0202 */
[----:B------:R-:W-:Y:S04]  /*f010*/  BSSY B1, `(.L_x_324) ;  /* 0x0000006000017945 */ /* 0x000fe80003800000 */
[----:B------:R0:W-:Y:S01]  /*f020*/  @!P3 STG.E.U8 desc[UR36][R8.64+0x19], R39 ;  /* 0x000019270800b986 */ /* 0x0001e2000c101124 */
[----:B------:R-:W-:Y:S05]  /*f030*/  @P5 BRA `(.L_x_325) ;  /* 0x00000000000c5947 */ /* 0x000fea0003800000 */
[----:B------:R-:W0:Y:S02]  /*f040*/  LDG.E.U8 R16, desc[UR36][R4.64+0x20] ;  /* 0x0000202404107981 */ /* 0x000e24000c1e1100 */
[----:B0-----:R-:W-:-:S05]  /*f050*/  PRMT R3, R16, 0x8880, RZ ;  /* 0x0000888010037816 */ /* 0x001fca00000000ff */
[----:B------:R-:W-:-:S07]  /*f060*/  IMAD R2, R3, R18, RZ ;  /* 0x0000001203027224 */ /* 0x000fce00078e02ff */
.L_x_325:
[----:B------:R-:W-:Y:S05]  /*f070*/  BSYNC B1 ;  /* 0x0000000000017941 */ /* 0x000fea0003800000 */
.L_x_324:
[----:B0-----:R-:W-:Y:S01]  /*f080*/  @!P5 IMAD R3, R40, R17, R2 ;  /* 0x000000112803d224 */ /* 0x001fe200078e0202 */
[----:B------:R-:W-:Y:S04]  /*f090*/  BSSY B1, `(.L_x_326) ;  /* 0x0000006000017945 */ /* 0x000fe80003800000 */
[----:B------:R0:W-:Y:S01]  /*f0a0*/  @!P5 STG.E.U8 desc[UR36][R6.64+0x20], R3 ;  /* 0x000020030600d986 */ /* 0x0001e2000c101124 */
[----:B------:R-:W-:Y:S05]  /*f0b0*/  @P0 BRA `(.L_x_327) ;  /* 0x00000000000c0947 */ /* 0x000fea0003800000 */
[----:B------:R-:W0:Y:S02]  /*f0c0*/  LDG.E.U8 R16, desc[UR36][R4.64+0x21] ;  /* 0x0000212404107981 */ /* 0x000e24000c1e1100 */
[----:B0-----:R-:W-:-:S05]  /*f0d0*/  PRMT R3, R16, 0x8880, RZ ;  /* 0x0000888010037816 */ /* 0x001fca00000000ff */
[----:B------:R-:W-:-:S07]  /*f0e0*/  IMAD R2, R3, R18, RZ ;  /* 0x0000001203027224 */ /* 0x000fce00078e02ff */
.L_x_327:
[----:B------:R-:W-:Y:S05]  /*f0f0*/  BSYNC B1 ;  /* 0x0000000000017941 */ /* 0x000fea0003800000 */
.L_x_326:
        /* <DEDUP_REMOVED lines=11> */
.L_x_329:
[----:B------:R-:W-:Y:S05]  /*f1b0*/  BSYNC B1 ;  /* 0x0000000000017941 */ /* 0x000fea0003800000 */
.L_x_328:
[----:B0-----:R-:W-:Y:S01]  /*f1c0*/  @!P4 IMAD R3, R42, R17, R2 ;  /* 0x000000112a03c224 */ /* 0x001fe200078e0202 */
[----:B------:R-:W-:Y:S04]  /*f1d0*/  BSSY B1, `(.L_x_330) ;  /* 0x0000006000017945 */ /* 0x000fe80003800000 */
[----:B------:R0:W-:Y:S01]  /*f1e0*/  @!P4 STG.E.U8 desc[UR36][R8.64+0x20], R3 ;  /* 0x000020030800c986 */ /* 0x0001e2000c101124 */
[----:B------:R-:W-:Y:S05]  /*f1f0*/  @P3 BRA `(.L_x_331) ;  /* 0x00000000000c3947 */ /* 0x000fea0003800000 */
[----:B------:R-:W0:Y:S02]  /*f200*/  LDG.E.U8 R16, desc[UR36][R22.64+0x21] ;  /* 0x0000212416107981 */ /* 0x000e24000c1e1100 */
[----:B0-----:R-:W-:-:S05]  /*f210*/  PRMT R3, R16, 0x8880, RZ ;  /* 0x0000888010037816 */ /* 0x001fca00000000ff */
[----:B------:R-:W-:-:S07]  /*f220*/  IMAD R2, R3, R18, RZ ;  /* 0x0000001203027224 */ /* 0x000fce00078e02ff */
.L_x_331:
[----:B------:R-:W-:Y:S05]  /*f230*/  BSYNC B1 ;  /* 0x0000000000017941 */ /* 0x000fea0003800000 */
.L_x_330:
[----:B------:R-:W-:Y:S01]  /*f240*/  @!P3 IMAD R43, R43, R17, R2 ;  /* 0x000000112b2bb224 */ /* 0x000fe200078e0202 */
[----:B------:R-:W-:Y:S04]  /*f250*/  BSSY B1, `(.L_x_332) ;  /* 0x0000006000017945 */ /* 0x000fe80003800000 */
[----:B------:R0:W-:Y:S01]  /*f260*/  @!P3 STG.E.U8 desc[UR36][R8.64+0x21], R43 ;  /* 0x0000212b0800b986 */ /* 0x0001e2000c101124 */
[----:B------:R-:W-:Y:S05]  /*f270*/  @P5 BRA `(.L_x_333) ;  /* 0x00000000000c5947 */ /* 0x000fea0003800000 */
[----:B------:R-:W0:Y:S02]  /*f280*/  LDG.E.U8 R16, desc[UR36][R4.64+0x28] ;  /* 0x0000282404107981 */ /* 0x000e24000c1e1100 */
[----:B0-----:R-:W-:-:S05]  /*f290*/  PRMT R3, R16, 0x8880, RZ ;  /* 0x0000888010037816 */ /* 0x001fca00000000ff */
[----:B------:R-:W-:-:S07]  /*f2a0*/  IMAD R2, R3, R18, RZ ;  /* 0x0000001203027224 */ /* 0x000fce00078e02ff */
.L_x_333:
[----:B------:R-:W-:Y:S05]  /*f2b0*/  BSYNC B1 ;  /* 0x0000000000017941 */ /* 0x000fea0003800000 */
.L_x_332:
[----:B0-----:R-:W-:Y:S01]  /*f2c0*/  @!P5 IMAD R3, R44, R17, R2 ;  /* 0x000000112c03d224 */ /* 0x001fe200078e0202 */
[----:B------:R-:W-:Y:S04]  /*f2d0*/  BSSY B1, `(.L_x_334) ;  /* 0x0000006000017945 */ /* 0x000fe80003800000 */
[----:B------:R0:W-:Y:S01]  /*f2e0*/  @!P5 STG.E.U8 desc[UR36][R6.64+0x28], R3 ;  /* 0x000028030600d986 */ /* 0x0001e2000c101124 */
[----:B------:R-:W-:Y:S05]  /*f2f0*/  @P0 BRA `(.L_x_335) ;  /* 0x00000000000c0947 */ /* 0x000fea0003800000 */
[----:B------:R-:W0:Y:S02]  /*f300*/  LDG.E.U8 R16, desc[UR36][R4.64+0x29] ;  /* 0x0000292404107981 */ /* 0x000e24000c1e1100 */
[----:B0-----:R-:W-:-:S05]  /*f310*/  PRMT R3, R16, 0x8880, RZ ;  /* 0x0000888010037816 */ /* 0x001fca00000000ff */
[----:B------:R-:W-:-:S07]  /*f320*/  IMAD R2, R3, R18, RZ ;  /* 0x0000001203027224 */ /* 0x000fce00078e02ff */
.L_x_335:
[----:B------:R-:W-:Y:S05]  /*f330*/  BSYNC B1 ;  /* 0x0000000000017941 */ /* 0x000fea0003800000 */
.L_x_334:
        /* <DEDUP_REMOVED lines=11> */
.L_x_337:
[----:B------:R-:W-:Y:S05]  /*f3f0*/  BSYNC B1 ;  /* 0x0000000000017941 */ /* 0x000fea0003800000 */
.L_x_336:
[----:B0-----:R-:W-:Y:S01]  /*f400*/  @!P4 IMAD R3, R46, R17, R2 ;  /* 0x000000112e03c224 */ /* 0x001fe200078e0202 */
[----:B------:R-:W-:Y:S04]  /*f410*/  BSSY B1, `(.L_x_338) ;  /* 0x0000006000017945 */ /* 0x000fe80003800000 */
[----:B------:R0:W-:Y:S01]  /*f420*/  @!P4 STG.E.U8 desc[UR36][R8.64+0x28], R3 ;  /* 0x000028030800c986 */ /* 0x0001e2000c101124 */
[----:B------:R-:W-:Y:S05]  /*f430*/  @P3 BRA `(.L_x_339) ;  /* 0x00000000000c3947 */ /* 0x000fea0003800000 */
[----:B------:R-:W0:Y:S02]  /*f440*/  LDG.E.U8 R16, desc[UR36][R22.64+0x29] ;  /* 0x0000292416107981 */ /* 0x000e24000c1e1100 */
[----:B0-----:R-:W-:-:S05]  /*f450*/  PRMT R3, R16, 0x8880, RZ ;  /* 0x0000888010037816 */ /* 0x001fca00000000ff */
[----:B------:R-:W-:-:S07]  /*f460*/  IMAD R2, R3, R18, RZ ;  /* 0x0000001203027224 */ /* 0x000fce00078e02ff */
.L_x_339:
[----:B------:R-:W-:Y:S05]  /*f470*/  BSYNC B1 ;  /* 0x0000000000017941 */ /* 0x000fea0003800000 */
.L_x_338:
[----:B------:R-:W-:Y:S01]  /*f480*/  @!P3 IMAD R47, R47, R17, R2 ;  /* 0x000000112f2fb224 */ /* 0x000fe200078e0202 */
[----:B------:R-:W-:Y:S04]  /*f490*/  BSSY B1, `(.L_x_340) ;  /* 0x0000006000017945 */ /* 0x000fe80003800000 */
[----:B------:R0:W-:Y:S01]  /*f4a0*/  @!P3 STG.E.U8 desc[UR36][R8.64+0x29], R47 ;  /* 0x0000292f0800b986 */ /* 0x0001e2000c101124 */
[----:B------:R-:W-:Y:S05]  /*f4b0*/  @P5 BRA `(.L_x_341) ;  /* 0x00000000000c5947 */ /* 0x000fea0003800000 */
[----:B------:R-:W0:Y:S02]  /*f4c0*/  LDG.E.U8 R16, desc[UR36][R4.64+0x30] ;  /* 0x0000302404107981 */ /* 0x000e24000c1e1100 */
[----:B0-----:R-:W-:-:S05]  /*f4d0*/  PRMT R3, R16, 0x8880, RZ ;  /* 0x0000888010037816 */ /* 0x001fca00000000ff */
[----:B------:R-:W-:-:S07]  /*f4e0*/  IMAD R2, R3, R18, RZ ;  /* 0x0000001203027224 */ /* 0x000fce00078e02ff */
.L_x_341:
[----:B------:R-:W-:Y:S05]  /*f4f0*/  BSYNC B1 ;  /* 0x0000000000017941 */ /* 0x000fea0003800000 */
.L_x_340:
[----:B0-----:R-:W-:Y:S01]  /*f500*/  @!P5 IMAD R3, R48, R17, R2 ;  /* 0x000000113003d224 */ /* 0x001fe200078e0202 */
[----:B------:R-:W-:Y:S04]  /*f510*/  BSSY B1, `(.L_x_342) ;  /* 0x0000006000017945 */ /* 0x000fe80003800000 */
[----:B------:R0:W-:Y:S01]  /*f520*/  @!P5 STG.E.U8 desc[UR36][R6.64+0x30], R3 ;  /* 0x000030030600d986 */ /* 0x0001e2000c101124 */
[----:B------:R-:W-:Y:S05]  /*f530*/  @P0 BRA `(.L_x_343) ;  /* 0x00000000000c0947 */ /* 0x000fea0003800000 */
[----:B------:R-:W0:Y:S02]  /*f540*/  LDG.E.U8 R16, desc[UR36][R4.64+0x31] ;  /* 0x0000312404107981 */ /* 0x000e24000c1e1100 */
[----:B0-----:R-:W-:-:S05]  /*f550*/  PRMT R3, R16, 0x8880, RZ ;  /* 0x0000888010037816 */ /* 0x001fca00000000ff */
[----:B------:R-:W-:-:S07]  /*f560*/  IMAD R2, R3, R18, RZ ;  /* 0x0000001203027224 */ /* 0x000fce00078e02ff */
.L_x_343:
[----:B------:R-:W-:Y:S05]  /*f570*/  BSYNC B1 ;  /* 0x0000000000017941 */ /* 0x000fea0003800000 */
.L_x_342:
        /* <DEDUP_REMOVED lines=11> */
.L_x_345:
[----:B------:R-:W-:Y:S05]  /*f630*/  BSYNC B1 ;  /* 0x0000000000017941 */ /* 0x000fea0003800000 */
.L_x_344:
[----:B0-----:R-:W-:Y:S01]  /*f640*/  @!P4 IMAD R3, R50, R17, R2 ;  /* 0x000000113203c224 */ /* 0x001fe200078e0202 */
[----:B------:R-:W-:Y:S04]  /*f650*/  BSSY B1, `(.L_x_346) ;  /* 0x0000006000017945 */ /* 0x000fe80003800000 */
[----:B------:R0:W-:Y:S01]  /*f660*/  @!P4 STG.E.U8 desc[UR36][R8.64+0x30], R3 ;  /* 0x000030030800c986 */ /* 0x0001e2000c101124 */
[----:B------:R-:W-:Y:S05]  /*f670*/  @P3 BRA `(.L_x_347) ;  /* 0x00000000000c3947 */ /* 0x000fea0003800000 */
[----:B------:R-:W0:Y:S02]  /*f680*/  LDG.E.U8 R16, desc[UR36][R22.64+0x31] ;  /* 0x0000312416107981 */ /* 0x000e24000c1e1100 */
[----:B0-----:R-:W-:-:S05]  /*f690*/  PRMT R3, R16, 0x8880, RZ ;  /* 0x0000888010037816 */ /* 0x001fca00000000ff */
[----:B------:R-:W-:-:S07]  /*f6a0*/  IMAD R2, R3, R18, RZ ;  /* 0x0000001203027224 */ /* 0x000fce00078e02ff */
.L_x_347:
[----:B------:R-:W-:Y:S05]  /*f6b0*/  BSYNC B1 ;  /* 0x0000000000017941 */ /* 0x000fea0003800000 */
.L_x_346:
[----:B------:R-:W-:Y:S01]  /*f6c0*/  @!P3 IMAD R51, R51, R17, R2 ;  /* 0x000000113333b224 */ /* 0x000fe200078e0202 */
[----:B------:R-:W-:Y:S04]  /*f6d0*/  BSSY B1, `(.L_x_348) ;  /* 0x0000006000017945 */ /* 0x000fe80003800000 */
[----:B------:R0:W-:Y:S01]  /*f6e0*/  @!P3 STG.E.U8 desc[UR36][R8.64+0x31], R51 ;  /* 0x000031330800b986 */ /* 0x0001e2000c101124 */
[----:B------:R-:W-:Y:S05]  /*f6f0*/  @P5 BRA `(.L_x_349) ;  /* 0x00000000000c5947 */ /* 0x000fea0003800000 */
[----:B------:R-:W0:Y:S02]  /*f700*/  LDG.E.U8 R16, desc[UR36][R4.64+0x38] ;  /* 0x0000382404107981 */ /* 0x000e24000c1e1100 */
[----:B0-----:R-:W-:-:S05]  /*f710*/  PRMT R3, R16, 0x8880, RZ ;  /* 0x0000888010037816 */ /* 0x001fca00000000ff */
[----:B------:R-:W-:-:S07]  /*f720*/  IMAD R2, R3, R18, RZ ;  /* 0x0000001203027224 */ /* 0x000fce00078e02ff */
.L_x_349:
[----:B------:R-:W-:Y:S05]  /*f730*/  BSYNC B1 ;  /* 0x0000000000017941 */ /* 0x000fea0003800000 */
.L_x_348:
[----:B0-----:R-:W-:Y:S01]  /*f740*/  @!P5 IMAD R3, R52, R17, R2 ;  /* 0x000000113403d224 */ /* 0x001fe200078e0202 */
[----:B------:R-:W-:Y:S04]  /*f750*/  BSSY B1, `(.L_x_350) ;  /* 0x0000006000017945 */ /* 0x000fe80003800000 */
[----:B------:R0:W-:Y:S01]  /*f760*/  @!P5 STG.E.U8 desc[UR36][R6.64+0x38], R3 ;  /* 0x000038030600d986 */ /* 0x0001e2000c101124 */
[----:B------:R-:W-:Y:S05]  /*f770*/  @P0 BRA `(.L_x_351) ;  /* 0x00000000000c0947 */ /* 0x000fea0003800000 */
[----:B------:R-:W0:Y:S02]  /*f780*/  LDG.E.U8 R16, desc[UR36][R4.64+0x39] ;  /* 0x0000392404107981 */ /* 0x000e24000c1e1100 */
[----:B0-----:R-:W-:-:S05]  /*f790*/  PRMT R3, R16, 0x8880, RZ ;  /* 0x0000888010037816 */ /* 0x001fca00000000ff */
[----:B------:R-:W-:-:S07]  /*f7a0*/  IMAD R2, R3, R18, RZ ;  /* 0x0000001203027224 */ /* 0x000fce00078e02ff */
.L_x_351:
[----:B------:R-:W-:Y:S05]  /*f7b0*/  BSYNC B1 ;  /* 0x0000000000017941 */ /* 0x000fea0003800000 */
.L_x_350:
        /* <DEDUP_REMOVED lines=11> */
.L_x_353:
[----:B------:R-:W-:Y:S05]  /*f870*/  BSYNC B1 ;  /* 0x0000000000017941 */ /* 0x000fea0003800000 */
.L_x_352:
[----:B0-----:R-:W-:Y:S01]  /*f880*/  @!P4 IMAD R3, R54, R17, R2 ;  /* 0x000000113603c224 */ /* 0x001fe200078e0202 */
[----:B------:R-:W-:Y:S04]  /*f890*/  BSSY B1, `(.L_x_354) ;  /* 0x0000006000017945 */ /* 0x000fe80003800000 */
[----:B------:R0:W-:Y:S01]  /*f8a0*/  @!P4 STG.E.U8 desc[UR36][R8.64+0x38], R3 ;  /* 0x000038030800c986 */ /* 0x0001e2000c101124 */
[----:B------:R-:W-:Y:S05]  /*f8b0*/  @P3 BRA `(.L_x_355) ;  /* 0x00000000000c3947 */ /* 0x000fea0003800000 */
[----:B------:R-:W0:Y:S02]  /*f8c0*/  LDG.E.U8 R16, desc[UR36][R22.64+0x39] ;  /* 0x0000392416107981 */ /* 0x000e24000c1e1100 */
[----:B0-----:R-:W-:-:S05]  /*f8d0*/  PRMT R3, R16, 0x8880, RZ ;  /* 0x0000888010037816 */ /* 0x001fca00000000ff */
[----:B------:R-:W-:-:S07]  /*f8e0*/  IMAD R2, R3, R18, RZ ;  /* 0x0000001203027224 */ /* 0x000fce00078e02ff */
.L_x_355:
[----:B------:R-:W-:Y:S05]  /*f8f0*/  BSYNC B1 ;  /* 0x0000000000017941 */ /* 0x000fea0003800000 */
.L_x_354:
[----:B------:R-:W-:Y:S01]  /*f900*/  @!P3 IMAD R55, R55, R17, R2 ;  /* 0x000000113737b224 */ /* 0x000fe200078e0202 */
[----:B------:R-:W-:Y:S04]  /*f910*/  BSSY B1, `(.L_x_356) ;  /* 0x0000006000017945 */ /* 0x000fe80003800000 */
[----:B------:R0:W-:Y:S01]  /*f920*/  @!P3 STG.E.U8 desc[UR36][R8.64+0x39], R55 ;  /* 0x000039370800b986 */ /* 0x0001e2000c101124 */
[----:B------:R-:W-:Y:S05]  /*f930*/  @P5 BRA `(.L_x_357) ;  /* 0x00000000000c5947 */ /* 0x000fea0003800000 */
[----:B------:R-:W0:Y:S02]  /*f940*/  LDG.E.U8 R16, desc[UR36][R4.64+0x40] ;  /* 0x0000402404107981 */ /* 0x000e24000c1e1100 */
[----:B0-----:R-:W-:-:S05]  /*f950*/  PRMT R3, R16, 0x8880, RZ ;  /* 0x0000888010037816 */ /* 0x001fca00000000ff */
[----:B------:R-:W-:-:S07]  /*f960*/  IMAD R2, R3, R18, RZ ;  /* 0x0000001203027224 */ /* 0x000fce00078e02ff */
.L_x_357:
[----:B------:R-:W-:Y:S05]  /*f970*/  BSYNC B1 ;  /* 0x0000000000017941 */ /* 0x000fea0003800000 */
.L_x_356:
[----:B0-----:R-:W-:Y:S01]  /*f980*/  @!P5 IMAD R3, R56, R17, R2 ;  /* 0x000000113803d224 */ /* 0x001fe200078e0202 */
[----:B------:R-:W-:Y:S04]  /*f990*/  BSSY B1, `(.L_x_358) ;  /* 0x0000006000017945 */ /* 0x000fe80003800000 */
[----:B------:R0:W-:Y:S01]  /*f9a0*/  @!P5 STG.E.U8 desc[UR36][R6.64+0x40], R3 ;  /* 0x000040030600d986 */ /* 0x0001e2000c101124 */
[----:B------:R-:W-:Y:S05]  /*f9b0*/  @P0 BRA `(.L_x_359) ;  /* 0x00000000000c0947 */ /* 0x000fea0003800000 */
[----:B------:R-:W0:Y:S02]  /*f9c0*/  LDG.E.U8 R16, desc[UR36][R4.64+0x41] ;  /* 0x0000412404107981 */ /* 0x000e24000c1e1100 */
[----:B0-----:R-:W-:-:S05]  /*f9d0*/  PRMT R3, R16, 0x8880, RZ ;  /* 0x0000888010037816 */ /* 0x001fca00000000ff */
[----:B------:R-:W-:-:S07]  /*f9e0*/  IMAD R2, R3, R18, RZ ;  /* 0x0000001203027224 */ /* 0x000fce00078e02ff */
.L_x_359:
[----:B------:R-:W-:Y:S05]  /*f9f0*/  BSYNC B1 ;  /* 0x0000000000017941 */ /* 0x000fea0003800000 */
.L_x_358:
        /* <DEDUP_REMOVED lines=11> */
.L_x_361:
[----:B------:R-:W-:Y:S05]  /*fab0*/  BSYNC B1 ;  /* 0x0000000000017941 */ /* 0x000fea0003800000 */
.L_x_360:
[----:B0-----:R-:W-:Y:S01]  /*fac0*/  @!P4 IMAD R3, R58, R17, R2 ;  /* 0x000000113a03c224 */ /* 0x001fe200078e0202 */
[----:B------:R-:W-:Y:S04]  /*fad0*/  BSSY B1, `(.L_x_362) ;  /* 0x0000006000017945 */ /* 0x000fe80003800000 */
[----:B------:R0:W-:Y:S01]  /*fae0*/  @!P4 STG.E.U8 desc[UR36][R8.64+0x40], R3 ;  /* 0x000040030800c986 */ /* 0x0001e2000c101124 */
[----:B------:R-:W-:Y:S05]  /*faf0*/  @P3 BRA `(.L_x_363) ;  /* 0x00000000000c3947 */ /* 0x000fea0003800000 */
[----:B------:R-:W0:Y:S02]  /*fb00*/  LDG.E.U8 R16, desc[UR36][R22.64+0x41] ;  /* 0x0000412416107981 */ /* 0x000e24000c1e1100 */
[----:B0-----:R-:W-:-:S05]  /*fb10*/  PRMT R3, R16, 0x8880, RZ ;  /* 0x0000888010037816 */ /* 0x001fca00000000ff */
[----:B------:R-:W-:-:S07]  /*fb20*/  IMAD R2, R3, R18, RZ ;  /* 0x0000001203027224 */ /* 0x000fce00078e02ff */
.L_x_363:
[----:B------:R-:W-:Y:S05]  /*fb30*/  BSYNC B1 ;  /* 0x0000000000017941 */ /* 0x000fea0003800000 */
.L_x_362:
[----:B------:R-:W-:Y:S01]  /*fb40*/  @!P3 IMAD R59, R59, R17, R2 ;  /* 0x000000113b3bb224 */ /* 0x000fe200078e0202 */
[----:B------:R-:W-:Y:S04]  /*fb50*/  BSSY B1, `(.L_x_364) ;  /* 0x0000006000017945 */ /* 0x000fe80003800000 */
[----:B------:R0:W-:Y:S01]  /*fb60*/  @!P3 STG.E.U8 desc[UR36][R8.64+0x41], R59 ;  /* 0x0000413b0800b986 */ /* 0x0001e2000c101124 */
[----:B------:R-:W-:Y:S05]  /*fb70*/  @P5 BRA `(.L_x_365) ;  /* 0x00000000000c5947 */ /* 0x000fea0003800000 */
[----:B------:R-:W0:Y:S02]  /*fb80*/  LDG.E.U8 R16, desc[UR36][R4.64+0x48] ;  /* 0x0000482404107981 */ /* 0x000e24000c1e1100 */
[----:B0-----:R-:W-:-:S05]  /*fb90*/  PRMT R3, R16, 0x8880, RZ ;  /* 0x0000888010037816 */ /* 0x001fca00000000ff */
[----:B------:R-:W-:-:S07]  /*fba0*/  IMAD R2, R3, R18, RZ ;  /* 0x0000001203027224 */ /* 0x000fce00078e02ff */
.L_x_365:
[----:B------:R-:W-:Y:S05]  /*fbb0*/  BSYNC B1 ;  /* 0x0000000000017941 */ /* 0x000fea0003800000 */
.L_x_364:
[----:B0-----:R-:W-:Y:S01]  /*fbc0*/  @!P5 IMAD R3, R60, R17, R2 ;  /* 0x000000113c03d224 */ /* 0x001fe200078e0202 */
[----:B------:R-:W-:Y:S04]  /*fbd0*/  BSSY B1, `(.L_x_366) ;  /* 0x0000006000017945 */ /* 0x000fe80003800000 */
[----:B------:R0:W-:Y:S01]  /*fbe0*/  @!P5 STG.E.U8 desc[UR36][R6.64+0x48], R3 ;  /* 0x000048030600d986 */ /* 0x0001e2000c101124 */
[----:B------:R-:W-:Y:S05]  /*fbf0*/  @P0 BRA `(.L_x_367) ;  /* 0x00000000000c0947 */ /* 0x000fea0003800000 */
[----:B------:R-:W0:Y:S02]  /*fc00*/  LDG.E.U8 R16, desc[UR36][R4.64+0x49] ;  /* 0x0000492404107981 */ /* 0x000e24000c1e1100 */
[----:B0-----:R-:W-:-:S05]  /*fc10*/  PRMT R3, R16, 0x8880, RZ ;  /* 0x0000888010037816 */ /* 0x001fca00000000ff */
[----:B------:R-:W-:-:S07]  /*fc20*/  IMAD R2, R3, R18, RZ ;  /* 0x0000001203027224 */ /* 0x000fce00078e02ff */
.L_x_367:
[----:B------:R-:W-:Y:S05]  /*fc30*/  BSYNC B1 ;  /* 0x0000000000017941 */ /* 0x000fea0003800000 */
.L_x_366:
        /* <DEDUP_REMOVED lines=11> */
.L_x_369:
[----:B------:R-:W-:Y:S05]  /*fcf0*/  BSYNC B1 ;  /* 0x0000000000017941 */ /* 0x000fea0003800000 */
.L_x_368:
[----:B0-----:R-:W-:Y:S01]  /*fd00*/  @!P4 IMAD R3, R62, R17, R2 ;  /* 0x000000113e03c224 */ /* 0x001fe200078e0202 */
[----:B------:R-:W-:Y:S04]  /*fd10*/  BSSY B1, `(.L_x_370) ;  /* 0x0000006000017945 */ /* 0x000fe80003800000 */
[----:B------:R0:W-:Y:S01]  /*fd20*/  @!P4 STG.E.U8 desc[UR36][R8.64+0x48], R3 ;  /* 0x000048030800c986 */ /* 0x0001e2000c101124 */
[----:B------:R-:W-:Y:S05]  /*fd30*/  @P3 BRA `(.L_x_371) ;  /* 0x00000000000c3947 */ /* 0x000fea0003800000 */
[----:B------:R-:W0:Y:S02]  /*fd40*/  LDG.E.U8 R16, desc[UR36][R22.64+0x49] ;  /* 0x0000492416107981 */ /* 0x000e24000c1e1100 */
[----:B0-----:R-:W-:-:S05]  /*fd50*/  PRMT R3, R16, 0x8880, RZ ;  /* 0x0000888010037816 */ /* 0x001fca00000000ff */
[----:B------:R-:W-:-:S07]  /*fd60*/  IMAD R2, R3, R18, RZ ;  /* 0x0000001203027224 */ /* 0x000fce00078e02ff */
.L_x_371:
[----:B------:R-:W-:Y:S05]  /*fd70*/  BSYNC B1 ;  /* 0x0000000000017941 */ /* 0x000fea0003800000 */
.L_x_370:
[----:B------:R-:W-:Y:S01]  /*fd80*/  @!P3 IMAD R63, R63, R17, R2 ;  /* 0x000000113f3fb224 */ /* 0x000fe200078e0202 */
[----:B------:R-:W-:Y:S04]  /*fd90*/  BSSY B1, `(.L_x_372) ;  /* 0x0000006000017945 */ /* 0x000fe80003800000 */
[----:B------:R0:W-:Y:S01]  /*fda0*/  @!P3 STG.E.U8 desc[UR36][R8.64+0x49], R63 ;  /* 0x0000493f0800b986 */ /* 0x0001e2000c101124 */
[----:B------:R-:W-:Y:S05]  /*fdb0*/  @P5 BRA `(.L_x_373) ;  /* 0x00000000000c5947 */ /* 0x000fea0003800000 */
[----:B------:R-:W0:Y:S02]  /*fdc0*/  LDG.E.U8 R16, desc[UR36][R4.64+0x50] ;  /* 0x0000502404107981 */ /* 0x000e24000c1e1100 */
[----:B0-----:R-:W-:-:S05]  /*fdd0*/  PRMT R3, R16, 0x8880, RZ ;  /* 0x0000888010037816 */ /* 0x001fca00000000ff */
[----:B------:R-:W-:-:S07]  /*fde0*/  IMAD R2, R3, R18, RZ ;  /* 0x0000001203027224 */ /* 0x000fce00078e02ff */
.L_x_373:
[----:B------:R-:W-:Y:S05]  /*fdf0*/  BSYNC B1 ;  /* 0x0000000000017941 */ /* 0x000fea0003800000 */
.L_x_372:
[----:B0-----:R-:W-:Y:S01]  /*fe00*/  @!P5 IMAD R3, R64, R17, R2 ;  /* 0x000000114003d224 */ /* 0x001fe200078e0202 */
[----:B------:R-:W-:Y:S04]  /*fe10*/  BSSY B1, `(.L_x_374) ;  /* 0x0000006000017945 */ /* 0x000fe80003800000 */
[----:B------:R0:W-:Y:S01]  /*fe20*/  @!P5 STG.E.U8 desc[UR36][R6.64+0x50], R3 ;  /* 0x000050030600d986 */ /* 0x0001e2000c101124 */
[----:B------:R-:W-:Y:S05]  /*fe30*/  @P0 BRA `(.L_x_375) ;  /* 0x00000000000c0947 */ /* 0x000fea0003800000 */
[----:B------:R-:W0:Y:S02]  /*fe40*/  LDG.E.U8 R16, desc[UR36][R4.64+0x51] ;  /* 0x0000512404107981 */ /* 0x000e24000c1e1100 */
[----:B0-----:R-:W-:-:S05]  /*fe50*/  PRMT R3, R16, 0x8880, RZ ;  /* 0x0000888010037816 */ /* 0x001fca00000000ff */
[----:B------:R-:W-:-:S07]  /*fe60*/  IMAD R2, R3, R18, RZ ;  /* 0x0000001203027224 */ /* 0x000fce00078e02ff */
.L_x_375:
[----:B------:R-:W-:Y:S05]  /*fe70*/  BSYNC B1 ;  /* 0x0000000000017941 */ /* 0x000fea0003800000 */
.L_x_374:
        /* <DEDUP_REMOVED lines=11> */
.L_x_377:
[----:B------:R-:W-:Y:S05]  /*ff30*/  BSYNC B1 ;  /* 0x0000000000017941 */ /* 0x000fea0003800000 */
.L_x_376:
[----:B0-----:R-:W-:Y:S01]  /*ff40*/  @!P4 IMAD R3, R66, R17, R2 ;  /* 0x000000114203c224 */ /* 0x001fe200078e0202 */
[----:B------:R-:W-:Y:S04]  /*ff50*/  BSSY B1, `(.L_x_378) ;  /* 0x0000006000017945 */ /* 0x000fe80003800000 */
[----:B------:R0:W-:Y:S01]  /*ff60*/  @!P4 STG.E.U8 desc[UR36][R8.64+0x50], R3 ;  /* 0x000050030800c986 */ /* 0x0001e2000c101124 */
[----:B------:R-:W-:Y:S05]  /*ff70*/  @P3 BRA `(.L_x_379) ;  /* 0x00000000000c3947 */ /* 0x000fea0003800000 */
[----:B------:R-:W0:Y:S02]  /*ff80*/  LDG.E.U8 R16, desc[UR36][R22.64+0x51] ;  /* 0x0000512416107981 */ /* 0x000e24000c1e1100 */
[----:B0-----:R-:W-:-:S05]  /*ff90*/  PRMT R3, R16, 0x8880, RZ ;  /* 0x0000888010037816 */ /* 0x001fca00000000ff */
[----:B------:R-:W-:-:S07]  /*ffa0*/  IMAD R2, R3, R18, RZ ;  /* 0x0000001203027224 */ /* 0x000fce00078e02ff */
.L_x_379:
[----:B------:R-:W-:Y:S05]  /*ffb0*/  BSYNC B1 ;  /* 0x0000000000017941 */ /* 0x000fea0003800000 */
.L_x_378:
[----:B------:R-:W-:Y:S01]  /*ffc0*/  @!P3 IMAD R67, R67, R17, R2 ;  /* 0x000000114343b224 */ /* 0x000fe200078e0202 */
[----:B------:R-:W-:Y:S04]  /*ffd0*/  BSSY B1, `(.L_x_380) ;  /* 0x0000006000017945 */ /* 0x000fe80003800000 */
[----:B------:R0:W-:Y:S01]  /*ffe0*/  @!P3 STG.E.U8 desc[UR36][R8.64+0x51], R67 ;  /* 0x000051430800b986 */ /* 0x0001e2000c101124 */
[----:B------:R-:W-:Y:S05]  /*fff0*/  @P5 BRA `(.L_x_381) ;  /* 0x00000000000c5947 */ /* 0x000fea0003800000 */
[----:B------:R-:W0:Y:S02]  /*10000*/  LDG.E.U8 R16, desc[UR36][R4.64+0x58] ;  /* 0x0000582404107981 */ /* 0x000e24000c1e1100 */
[----:B0-----:R-:W-:-:S05]  /*10010*/  PRMT R3, R16, 0x8880, RZ ;  /* 0x0000888010037816 */ /* 0x001fca00000000ff */
[----:B------:R-:W-:-:S07]  /*10020*/  IMAD R2, R3, R18, RZ ;  /* 0x0000001203027224 */ /* 0x000fce00078e02ff */
.L_x_381:
[----:B------:R-:W-:Y:S05]  /*10030*/  BSYNC B1 ;  /* 0x0000000000017941 */ /* 0x000fea0003800000 */
.L_x_380:
[----:B0-----:R-:W-:Y:S01]  /*10040*/  @!P5 IMAD R3, R68, R17, R2 ;  /* 0x000000114403d224 */ /* 0x001fe200078e0202 */
[----:B------:R-:W-:Y:S04]  /*10050*/  BSSY B1, `(.L_x_382) ;  /* 0x0000006000017945 */ /* 0x000fe80003800000 */
[----:B------:R0:W-:Y:S01]  /*10060*/  @!P5 STG.E.U8 desc[UR36][R6.64+0x58], R3 ;  /* 0x000058030600d986 */ /* 0x0001e2000c101124 */
[----:B------:R-:W-:Y:S05]  /*10070*/  @P0 BRA `(.L_x_383) ;  /* 0x00000000000c0947 */ /* 0x000fea0003800000 */
[----:B------:R-:W0:Y:S02]  /*10080*/  LDG.E.U8 R16, desc[UR36][R4.64+0x59] ;  /* 0x0000592404107981 */ /* 0x000e24000c1e1100 */
[----:B0-----:R-:W-:-:S05]  /*10090*/  PRMT R3, R16, 0x8880, RZ ;  /* 0x0000888010037816 */ /* 0x001fca00000000ff */
[----:B------:R-:W-:-:S07]  /*100a0*/  IMAD R2, R3, R18, RZ ;  /* 0x0000001203027224 */ /* 0x000fce00078e02ff */
.L_x_383:
[----:B------:R-:W-:Y:S05]  /*100b0*/  BSYNC B1 ;  /* 0x0000000000017941 */ /* 0x000fea0003800000 */
.L_x_382:
        /* <DEDUP_REMOVED lines=11> */
.L_x_385:
[----:B------:R-:W-:Y:S05]  /*10170*/  BSYNC B1 ;  /* 0x0000000000017941 */ /* 0x000fea0003800000 */
.L_x_384:
[----:B0-----:R-:W-:Y:S01]  /*10180*/  @!P4 IMAD R3, R70, R17, R2 ;  /* 0x000000114603c224 */ /* 0x001fe200078e0202 */
[----:B------:R-:W-:Y:S04]  /*10190*/  BSSY B1, `(.L_x_386) ;  /* 0x0000006000017945 */ /* 0x000fe80003800000 */
[----:B------:R0:W-:Y:S01]  /*101a0*/  @!P4 STG.E.U8 desc[UR36][R8.64+0x58], R3 ;  /* 0x000058030800c986 */ /* 0x0001e2000c101124 */
[----:B------:R-:W-:Y:S05]  /*101b0*/  @P3 BRA `(.L_x_387) ;  /* 0x00000000000c3947 */ /* 0x000fea0003800000 */
[----:B------:R-:W0:Y:S02]  /*101c0*/  LDG.E.U8 R16, desc[UR36][R22.64+0x59] ;  /* 0x0000592416107981 */ /* 0x000e24000c1e1100 */
[----:B0-----:R-:W-:-:S05]  /*101d0*/  PRMT R3, R16, 0x8880, RZ ;  /* 0x0000888010037816 */ /* 0x001fca00000000ff */
[----:B------:R-:W-:-:S07]  /*101e0*/  IMAD R2, R3, R18, RZ ;  /* 0x0000001203027224 */ /* 0x000fce00078e02ff */
.L_x_387:
[----:B------:R-:W-:Y:S05]  /*101f0*/  BSYNC B1 ;  /* 0x0000000000017941 */ /* 0x000fea0003800000 */
.L_x_386:
[----:B------:R-:W-:Y:S01]  /*10200*/  @!P3 IMAD R71, R71, R17, R2 ;  /* 0x000000114747b224 */ /* 0x000fe200078e0202 */
[----:B------:R-:W-:Y:S04]  /*10210*/  BSSY B1, `(.L_x_388) ;  /* 0x0000006000017945 */ /* 0x000fe80003800000 */
[----:B------:R0:W-:Y:S01]  /*10220*/  @!P3 STG.E.U8 desc[UR36][R8.64+0x59], R71 ;  /* 0x000059470800b986 */ /* 0x0001e2000c101124 */
[----:B------:R-:W-:Y:S05]  /*10230*/  @P5 BRA `(.L_x_389) ;  /* 0x00000000000c5947 */ /* 0x000fea0003800000 */
[----:B------:R-:W0:Y:S02]  /*10240*/  LDG.E.U8 R16, desc[UR36][R4.64+0x60] ;  /* 0x0000602404107981 */ /* 0x000e24000c1e1100 */
[----:B0-----:R-:W-:-:S05]  /*10250*/  PRMT R3, R16, 0x8880, RZ ;  /* 0x0000888010037816 */ /* 0x001fca00000000ff */
[----:B------:R-:W-:-:S07]  /*10260*/  IMAD R2, R3, R18, RZ ;  /* 0x0000001203027224 */ /* 0x000fce00078e02ff */
.L_x_389:
[----:B------:R-:W-:Y:S05]  /*10270*/  BSYNC B1 ;  /* 0x0000000000017941 */ /* 0x000fea0003800000 */
.L_x_388:
[----:B0-----:R-:W-:Y:S01]  /*10280*/  @!P5 IMAD R3, R72, R17, R2 ;  /* 0x000000114803d224 */ /* 0x001fe200078e0202 */
[----:B------:R-:W-:Y:S04]  /*10290*/  BSSY B1, `(.L_x_390) ;  /* 0x0000006000017945 */ /* 0x000fe80003800000 */
[----:B------:R0:W-:Y:S01]  /*102a0*/  @!P5 STG.E.U8 desc[UR36][R6.64+0x60], R3 ;  /* 0x000060030600d986 */ /* 0x0001e2000c101124 */
[----:B------:R-:W-:Y:S05]  /*102b0*/  @P0 BRA `(.L_x_391) ;  /* 0x00000000000c0947 */ /* 0x000fea0003800000 */
[----:B------:R-:W0:Y:S02]  /*102c0*/  LDG.E.U8 R16, desc[UR36][R4.64+0x61] ;  /* 0x0000612404107981 */ /* 0x000e24000c1e1100 */
[----:B0-----:R-:W-:-:S05]  /*102d0*/  PRMT R3, R16, 0x8880, RZ ;  /* 0x0000888010037816 */ /* 0x001fca00000000ff */
[----:B------:R-:W-:-:S07]  /*102e0*/  IMAD R2, R3, R18, RZ ;  /* 0x0000001203027224 */ /* 0x000fce00078e02ff */
.L_x_391:
[----:B------:R-:W-:Y:S05]  /*102f0*/  BSYNC B1 ;  /* 0x0000000000017941 */ /* 0x000fea0003800000 */
.L_x_390:
        /* <DEDUP_REMOVED lines=11> */
.L_x_393:
[----:B------:R-:W-:Y:S05]  /*103b0*/  BSYNC B1 ;  /* 0x0000000000017941 */ /* 0x000fea0003800000 */
.L_x_392:
[----:B0-----:R-:W-:Y:S01]  /*103c0*/  @!P4 IMAD R3, R74, R17, R2 ;  /* 0x000000114a03c224 */ /* 0x001fe200078e0202 */
[----:B------:R-:W-:Y:S04]  /*103d0*/  BSSY B1, `(.L_x_394) ;  /* 0x0000006000017945 */ /* 0x000fe80003800000 */
[----:B------:R0:W-:Y:S01]  /*103e0*/  @!P4 STG.E.U8 desc[UR36][R8.64+0x60], R3 ;  /* 0x000060030800c986 */ /* 0x0001e2000c101124 */
[----:B------:R-:W-:Y:S05]  /*103f0*/  @P3 BRA `(.L_x_395) ;  /* 0x00000000000c3947 */ /* 0x000fea0003800000 */
[----:B------:R-:W0:Y:S02]  /*10400*/  LDG.E.U8 R16, desc[UR36][R22.64+0x61] ;  /* 0x0000612416107981 */ /* 0x000e24000c1e1100 */
[----:B0-----:R-:W-:-:S05]  /*10410*/  PRMT R3, R16, 0x8880, RZ ;  /* 0x0000888010037816 */ /* 0x001fca00000000ff */
[----:B------:R-:W-:-:S07]  /*10420*/  IMAD R2, R3, R18, RZ ;  /* 0x0000001203027224 */ /* 0x000fce00078e02ff */
.L_x_395:
[----:B------:R-:W-:Y:S05]  /*10430*/  BSYNC B1 ;  /* 0x0000000000017941 */ /* 0x000fea0003800000 */
.L_x_394:
[----:B------:R-:W-:Y:S01]  /*10440*/  @!P3 IMAD R75, R75, R17, R2 ;  /* 0x000000114b4bb224 */ /* 0x000fe200078e0202 */
[----:B------:R-:W-:Y:S04]  /*10450*/  BSSY B1, `(.L_x_396) ;  /* 0x0000006000017945 */ /* 0x000fe80003800000 */
[----:B------:R0:W-:Y:S01]  /*10460*/  @!P3 STG.E.U8 desc[UR36][R8.64+0x61], R75 ;  /* 0x0000614b0800b986 */ /* 0x0001e2000c101124 */
[----:B------:R-:W-:Y:S05]  /*10470*/  @P5 BRA `(.L_x_397) ;  /* 0x00000000000c5947 */ /* 0x000fea0003800000 */
[----:B------:R-:W0:Y:S02]  /*10480*/  LDG.E.U8 R16, desc[UR36][R4.64+0x68] ;  /* 0x0000682404107981 */ /* 0x000e24000c1e1100 */
[----:B0-----:R-:W-:-:S05]  /*10490*/  PRMT R3, R16, 0x8880, RZ ;  /* 0x0000888010037816 */ /* 0x001fca00000000ff */
[----:B------:R-:W-:-:S07]  /*104a0*/  IMAD R2, R3, R18, RZ ;  /* 0x0000001203027224 */ /* 0x000fce00078e02ff */
.L_x_397:
[----:B------:R-:W-:Y:S05]  /*104b0*/  BSYNC B1 ;  /* 0x0000000000017941 */ /* 0x000fea0003800000 */
.L_x_396:
[----:B0-----:R-:W-:Y:S01]  /*104c0*/  @!P5 IMAD R3, R76, R17, R2 ;  /* 0x000000114c03d224 */ /* 0x001fe200078e0202 */
[----:B------:R-:W-:Y:S04]  /*104d0*/  BSSY B1, `(.L_x_398) ;  /* 0x0000006000017945 */ /* 0x000fe80003800000 */
[----:B------:R0:W-:Y:S01]  /*104e0*/  @!P5 STG.E.U8 desc[UR36][R6.64+0x68], R3 ;  /* 0x000068030600d986 */ /* 0x0001e2000c101124 */
[----:B------:R-:W-:Y:S05]  /*104f0*/  @P0 BRA `(.L_x_399) ;  /* 0x00000000000c0947 */ /* 0x000fea0003800000 */
[----:B------:R-:W0:Y:S02]  /*10500*/  LDG.E.U8 R16, desc[UR36][R4.64+0x69] ;  /* 0x0000692404107981 */ /* 0x000e24000c1e1100 */
[----:B0-----:R-:W-:-:S05]  /*10510*/  PRMT R3, R16, 0x8880, RZ ;  /* 0x0000888010037816 */ /* 0x001fca00000000ff */
[----:B------:R-:W-:-:S07]  /*10520*/  IMAD R2, R3, R18, RZ ;  /* 0x0000001203027224 */ /* 0x000fce00078e02ff */
.L_x_399:
[----:B------:R-:W-:Y:S05]  /*10530*/  BSYNC B1 ;  /* 0x0000000000017941 */ /* 0x000fea0003800000 */
.L_x_398:
        /* <DEDUP_REMOVED lines=11> */
.L_x_401:
[----:B------:R-:W-:Y:S05]  /*105f0*/  BSYNC B1 ;  /* 0x0000000000017941 */ /* 0x000fea0003800000 */
.L_x_400:
[----:B0-----:R-:W-:Y:S01]  /*10600*/  @!P4 IMAD R3, R78, R17, R2 ;  /* 0x000000114e03c224 */ /* 0x001fe200078e0202 */
[----:B------:R-:W-:Y:S04]  /*10610*/  BSSY B1, `(.L_x_402) ;  /* 0x0000006000017945 */ /* 0x000fe80003800000 */
[----:B------:R0:W-:Y:S01]  /*10620*/  @!P4 STG.E.U8 desc[UR36][R8.64+0x68], R3 ;  /* 0x000068030800c986 */ /* 0x0001e2000c101124 */
[----:B------:R-:W-:Y:S05]  /*10630*/  @P3 BRA `(.L_x_403) ;  /* 0x00000000000c3947 */ /* 0x000fea0003800000 */
[----:B------:R-:W0:Y:S02]  /*10640*/  LDG.E.U8 R16, desc[UR36][R22.64+0x69] ;  /* 0x0000692416107981 */ /* 0x000e24000c1e1100 */
[----:B0-----:R-:W-:-:S05]  /*10650*/  PRMT R3, R16, 0x8880, RZ ;  /* 0x0000888010037816 */ /* 0x001fca00000000ff */
[----:B------:R-:W-:-:S07]  /*10660*/  IMAD R2, R3, R18, RZ ;  /* 0x0000001203027224 */ /* 0x000fce00078e02ff */
.L_x_403:
[----:B------:R-:W-:Y:S05]  /*10670*/  BSYNC B1 ;  /* 0x0000000000017941 */ /* 0x000fea0003800000 */
.L_x_402:
[----:B------:R-:W-:Y:S01]  /*10680*/  @!P3 IMAD R79, R79, R17, R2 ;  /* 0x000000114f4fb224 */ /* 0x000fe200078e0202 */
[----:B------:R-:W-:Y:S04]  /*10690*/  BSSY B1, `(.L_x_404) ;  /* 0x0000006000017945 */ /* 0x000fe80003800000 */
[----:B------:R0:W-:Y:S01]  /*106a0*/  @!P3 STG.E.U8 desc[UR36][R8.64+0x69], R79 ;  /* 0x0000694f0800b986 */ /* 0x0001e2000c101124 */
[----:B------:R-:W-:Y:S05]  /*106b0*/  @P5 BRA `(.L_x_405) ;  /* 0x00000000000c5947 */ /* 0x000fea0003800000 */
[----:B------:R-:W0:Y:S02]  /*106c0*/  LDG.E.U8 R16, desc[UR36][R4.64+0x70] ;  /* 0x0000702404107981 */ /* 0x000e24000c1e1100 */
[----:B0-----:R-:W-:-:S05]  /*106d0*/  PRMT R3, R16, 0x8880, RZ ;  /* 0x0000888010037816 */ /* 0x001fca00000000ff */
[----:B------:R-:W-:-:S07]  /*106e0*/  IMAD R2, R3, R18, RZ ;  /* 0x0000001203027224 */ /* 0x000fce00078e02ff */
.L_x_405:
[----:B------:R-:W-:Y:S05]  /*106f0*/  BSYNC B1 ;  /* 0x0000000000017941 */ /* 0x000fea0003800000 */
.L_x_404:
[----:B0-----:R-:W-:Y:S01]  /*10700*/  @!P5 IMAD R3, R80, R17, R2 ;  /* 0x000000115003d224 */ /* 0x001fe200078e0202 */
[----:B------:R-:W-:Y:S04]  /*10710*/  BSSY B1, `(.L_x_406) ;  /* 0x0000006000017945 */ /* 0x000fe80003800000 */
[----:B------:R0:W-:Y:S01]  /*10720*/  @!P5 STG.E.U8 desc[UR36][R6.64+0x70], R3 ;  /* 0x000070030600d986 */ /* 0x0001e2000c101124 */
[----:B------:R-:W-:Y:S05]  /*10730*/  @P0 BRA `(.L_x_407) ;  /* 0x00000000000c0947 */ /* 0x000fea0003800000 */
[----:B------:R-:W0:Y:S02]  /*10740*/  LDG.E.U8 R16, desc[UR36][R4.64+0x71] ;  /* 0x0000712404107981 */ /* 0x000e24000c1e1100 */
[----:B0-----:R-:W-:-:S05]  /*10750*/  PRMT R3, R16, 0x8880, RZ ;  /* 0x0000888010037816 */ /* 0x001fca00000000ff */
[----:B------:R-:W-:-:S07]  /*10760*/  IMAD R2, R3, R18, RZ ;  /* 0x0000001203027224 */ /* 0x000fce00078e02ff */
.L_x_407:
[----:B------:R-:W-:Y:S05]  /*10770*/  BSYNC B1 ;  /* 0x0000000000017941 */ /* 0x000fea0003800000 */
.L_x_406:
        /* <DEDUP_REMOVED lines=11> */
.L_x_409:
[----:B------:R-:W-:Y:S05]  /*10830*/  BSYNC B1 ;  /* 0x0000000000017941 */ /* 0x000fea0003800000 */
.L_x_408:
[----:B0-----:R-:W-:Y:S01]  /*10840*/  @!P4 IMAD R3, R82, R17, R2 ;  /* 0x000000115203c224 */ /* 0x001fe200078e0202 */
[----:B------:R-:W-:Y:S04]  /*10850*/  BSSY B1, `(.L_x_410) ;  /* 0x0000006000017945 */ /* 0x000fe80003800000 */
[----:B------:R0:W-:Y:S01]  /*10860*/  @!P4 STG.E.U8 desc[UR36][R8.64+0x70], R3 ;  /* 0x000070030800c986 */ /* 0x0001e2000c101124 */
[----:B------:R-:W-:Y:S05]  /*10870*/  @P3 BRA `(.L_x_411) ;  /* 0x00000000000c3947 */ /* 0x000fea0003800000 */
[----:B------:R-:W0:Y:S02]  /*10880*/  LDG.E.U8 R16, desc[UR36][R22.64+0x71] ;  /* 0x0000712416107981 */ /* 0x000e24000c1e1100 */
[----:B0-----:R-:W-:-:S05]  /*10890*/  PRMT R3, R16, 0x8880, RZ ;  /* 0x0000888010037816 */ /* 0x001fca00000000ff */
[----:B------:R-:W-:-:S07]  /*108a0*/  IMAD R2, R3, R18, RZ ;  /* 0x0000001203027224 */ /* 0x000fce00078e02ff */
.L_x_411:
[----:B------:R-:W-:Y:S05]  /*108b0*/  BSYNC B1 ;  /* 0x0000000000017941 */ /* 0x000fea0003800000 */
.L_x_410:
[----:B------:R-:W-:Y:S01]  /*108c0*/  @!P3 IMAD R83, R83, R17, R2 ;  /* 0x000000115353b224 */ /* 0x000fe200078e0202 */
[----:B------:R-:W-:Y:S04]  /*108d0*/  BSSY B1, `(.L_x_412) ;  /* 0x0000006000017945 */ /* 0x000fe80003800000 */
[----:B------:R0:W-:Y:S01]  /*108e0*/  @!P3 STG.E.U8 desc[UR36][R8.64+0x71], R83 ;  /* 0x000071530800b986 */ /* 0x0001e2000c101124 */
[----:B------:R-:W-:Y:S05]  /*108f0*/  @P5 BRA `(.L_x_413) ;  /* 0x00000000000c5947 */ /* 0x000fea0003800000 */
[----:B------:R-:W0:Y:S02]  /*10900*/  LDG.E.U8 R16, desc[UR36][R4.64+0x78] ;  /* 0x0000782404107981 */ /* 0x000e24000c1e1100 */
[----:B0-----:R-:W-:-:S05]  /*10910*/  PRMT R3, R16, 0x8880, RZ ;  /* 0x0000888010037816 */ /* 0x001fca00000000ff */
[----:B------:R-:W-:-:S07]  /*10920*/  IMAD R2, R3, R18, RZ ;  /* 0x0000001203027224 */ /* 0x000fce00078e02ff */
.L_x_413:
[----:B------:R-:W-:Y:S05]  /*10930*/  BSYNC B1 ;  /* 0x0000000000017941 */ /* 0x000fea0003800000 */
.L_x_412:
[----:B0-----:R-:W-:Y:S01]  /*10940*/  @!P5 IMAD R3, R84, R17, R2 ;  /* 0x000000115403d224 */ /* 0x001fe200078e0202 */
[----:B------:R-:W-:Y:S04]  /*10950*/  BSSY B1, `(.L_x_414) ;  /* 0x0000006000017945 */ /* 0x000fe80003800000 */
[----:B------:R0:W-:Y:S01]  /*10960*/  @!P5 STG.E.U8 desc[UR36][R6.64+0x78], R3 ;  /* 0x000078030600d986 */ /* 0x0001e2000c101124 */
[----:B------:R-:W-:Y:S05]  /*10970*/  @P0 BRA `(.L_x_415) ;  /* 0x00000000000c0947 */ /* 0x000fea0003800000 */
[----:B------:R-:W0:Y:S02]  /*10980*/  LDG.E.U8 R16, desc[UR36][R4.64+0x79] ;  /* 0x0000792404107981 */ /* 0x000e24000c1e1100 */
[----:B0-----:R-:W-:-:S05]  /*10990*/  PRMT R3, R16, 0x8880, RZ ;  /* 0x0000888010037816 */ /* 0x001fca00000000ff */
[----:B------:R-:W-:-:S07]  /*109a0*/  IMAD R2, R3, R18, RZ ;  /* 0x0000001203027224 */ /* 0x000fce00078e02ff */
.L_x_415:
[----:B------:R-:W-:Y:S05]  /*109b0*/  BSYNC B1 ;  /* 0x0000000000017941 */ /* 0x000fea0003800000 */
.L_x_414:
        /* <DEDUP_REMOVED lines=11> */
.L_x_417:
[----:B------:R-:W-:Y:S05]  /*10a70*/  BSYNC B1 ;  /* 0x0000000000017941 */ /* 0x000fea0003800000 */
.L_x_416:
[----:B0-----:R-:W-:Y:S01]  /*10a80*/  @!P4 IMAD R3, R86, R17, R2 ;  /* 0x000000115603c224 */ /* 0x001fe200078e0202 */
[----:B------:R-:W-:Y:S04]  /*10a90*/  BSSY B1, `(.L_x_418) ;  /* 0x0000006000017945 */ /* 0x000fe80003800000 */
[----:B------:R0:W-:Y:S01]  /*10aa0*/  @!P4 STG.E.U8 desc[UR36][R8.64+0x78], R3 ;  /* 0x000078030800c986 */ /* 0x0001e2000c101124 */
[----:B------:R-:W-:Y:S05]  /*10ab0*/  @P3 BRA `(.L_x_419) ;  /* 0x00000000000c3947 */ /* 0x000fea0003800000 */
[----:B------:R-:W0:Y:S02]  /*10ac0*/  LDG.E.U8 R16, desc[UR36][R22.64+0x79] ;  /* 0x0000792416107981 */ /* 0x000e24000c1e1100 */
[----:B0-----:R-:W-:-:S05]  /*10ad0*/  PRMT R3, R16, 0x8880, RZ ;  /* 0x0000888010037816 */ /* 0x001fca00000000ff */
[----:B------:R-:W-:-:S07]  /*10ae0*/  IMAD R2, R3, R18, RZ ;  /* 0x0000001203027224 */ /* 0x000fce00078e02ff */
.L_x_419:
[----:B------:R-:W-:Y:S05]  /*10af0*/  BSYNC B1 ;  /* 0x0000000000017941 */ /* 0x000fea0003800000 */
.L_x_418:
[----:B------:R-:W-:Y:S01]  /*10b00*/  @!P3 IMAD R87, R87, R17, R2 ;  /* 0x000000115757b224 */ /* 0x000fe200078e0202 */
[----:B------:R-:W-:Y:S04]  /*10b10*/  BSSY B1, `(.L_x_420) ;  /* 0x0000006000017945 */ /* 0x000fe80003800000 */
[----:B------:R0:W-:Y:S01]  /*10b20*/  @!P3 STG.E.U8 desc[UR36][R8.64+0x79], R87 ;  /* 0x000079570800b986 */ /* 0x0001e2000c101124 */
[----:B------:R-:W-:Y:S05]  /*10b30*/  @P5 BRA `(.L_x_421) ;  /* 0x00000000000c5947 */ /* 0x000fea0003800000 */
[----:B------:R-:W0:Y:S02]  /*10b40*/  LDG.E.U8 R16, desc[UR36][R4.64+0x80] ;  /* 0x0000802404107981 */ /* 0x000e24000c1e1100 */
[----:B0-----:R-:W-:-:S05]  /*10b50*/  PRMT R3, R16, 0x8880, RZ ;  /* 0x0000888010037816 */ /* 0x001fca00000000ff */
[----:B------:R-:W-:-:S07]  /*10b60*/  IMAD R2, R3, R18, RZ ;  /* 0x0000001203027224 */ /* 0x000fce00078e02ff */
.L_x_421:
[----:B------:R-:W-:Y:S05]  /*10b70*/  BSYNC B1 ;  /* 0x0000000000017941 */ /* 0x000fea0003800000 */
.L_x_420:
[----:B0-----:R-:W-:Y:S01]  /*10b80*/  @!P5 IMAD R3, R88, R17, R2 ;  /* 0x000000115803d224 */ /* 0x001fe200078e0202 */
[----:B------:R-:W-:Y:S04]  /*10b90*/  BSSY B1, `(.L_x_422) ;  /* 0x0000006000017945 */ /* 0x000fe80003800000 */
[----:B------:R0:W-:Y:S01]  /*10ba0*/  @!P5 STG.E.U8 desc[UR36][R6.64+0x80], R3 ;  /* 0x000080030600d986 */ /* 0x0001e2000c101124 */
[----:B------:R-:W-:Y:S05]  /*10bb0*/  @P0 BRA `(.L_x_423) ;  /* 0x00000000000c0947 */ /* 0x000fea0003800000 */
[----:B------:R-:W0:Y:S02]  /*10bc0*/  LDG.E.U8 R16, desc[UR36][R4.64+0x81] ;  /* 0x0000812404107981 */ /* 0x000e24000c1e1100 */
[----:B0-----:R-:W-:-:S05]  /*10bd0*/  PRMT R3, R16, 0x8880, RZ ;  /* 0x0000888010037816 */ /* 0x001fca00000000ff */
[----:B------:R-:W-:-:S07]  /*10be0*/  IMAD R2, R3, R18, RZ ;  /* 0x0000001203027224 */ /* 0x000fce00078e02ff */
.L_x_423:
[----:B------:R-:W-:Y:S05]  /*10bf0*/  BSYNC B1 ;  /* 0x0000000000017941 */ /* 0x000fea0003800000 */
.L_x_422:
        /* <DEDUP_REMOVED lines=11> */
.L_x_425:
[----:B------:R-:W-:Y:S05]  /*10cb0*/  BSYNC B1 ;  /* 0x0000000000017941 */ /* 0x000fea0003800000 */
.L_x_424:
[----:B0-----:R-:W-:Y:S01]  /*10cc0*/  @!P4 IMAD R3, R90, R17, R2 ;  /* 0x000000115a03c224 */ /* 0x001fe200078e0202 */
[----:B------:R-:W-:Y:S04]  /*10cd0*/  BSSY B1, `(.L_x_426) ;  /* 0x0000006000017945 */ /* 0x000fe80003800000 */
[----:B------:R0:W-:Y:S01]  /*10ce0*/  @!P4 STG.E.U8 desc[UR36][R8.64+0x80], R3 ;  /* 0x000080030800c986 */ /* 0x0001e2000c101124 */
[----:B------:R-:W-:Y:S05]  /*10cf0*/  @P3 BRA `(.L_x_427) ;  /* 0x00000000000c3947 */ /* 0x000fea0003800000 */
[----:B------:R-:W0:Y:S02]  /*10d00*/  LDG.E.U8 R16, desc[UR36][R22.64+0x81] ;  /* 0x0000812416107981 */ /* 0x000e24000c1e1100 */
[----:B0-----:R-:W-:-:S05]  /*10d10*/  PRMT R3, R16, 0x8880, RZ ;  /* 0x0000888010037816 */ /* 0x001fca00000000ff */
[----:B------:R-:W-:-:S07]  /*10d20*/  IMAD R2, R3, R18, RZ ;  /* 0x0000001203027224 */ /* 0x000fce00078e02ff */
.L_x_427:
[----:B------:R-:W-:Y:S05]  /*10d30*/  BSYNC B1 ;  /* 0x0000000000017941 */ /* 0x000fea0003800000 */
.L_x_426:
[----:B------:R-:W-:Y:S01]  /*10d40*/  @!P3 IMAD R91, R91, R17, R2 ;  /* 0x000000115b5bb224 */ /* 0x000fe200078e0202 */
[----:B------:R-:W-:Y:S04]  /*10d50*/  BSSY B1, `(.L_x_428) ;  /* 0x0000006000017945 */ /* 0x000fe80003800000 */
[----:B------:R0:W-:Y:S01]  /*10d60*/  @!P3 STG.E.U8 desc[UR36][R8.64+0x81], R91 ;  /* 0x0000815b0800b986 */ /* 0x0001e2000c101124 */
[----:B------:R-:W-:Y:S05]  /*10d70*/  @P5 BRA `(.L_x_429) ;  /* 0x00000000000c5947 */ /* 0x000fea0003800000 */
[----:B------:R-:W0:Y:S02]  /*10d80*/  LDG.E.U8 R16, desc[UR36][R4.64+0x88] ;  /* 0x0000882404107981 */ /* 0x000e24000c1e1100 */
[----:B0-----:R-:W-:-:S05]  /*10d90*/  PRMT R3, R16, 0x8880, RZ ;  /* 0x0000888010037816 */ /* 0x001fca00000000ff */
[----:B------:R-:W-:-:S07]  /*10da0*/  IMAD R2, R3, R18, RZ ;  /* 0x0000001203027224 */ /* 0x000fce00078e02ff */
.L_x_429:
[----:B------:R-:W-:Y:S05]  /*10db0*/  BSYNC B1 ;  /* 0x0000000000017941 */ /* 0x000fea0003800000 */
.L_x_428:
[----:B0-----:R-:W-:Y:S01]  /*10dc0*/  @!P5 IMAD R3, R92, R17, R2 ;  /* 0x000000115c03d224 */ /* 0x001fe200078e0202 */
[----:B------:R-:W-:Y:S04]  /*10dd0*/  BSSY B1, `(.L_x_430) ;  /* 0x0000006000017945 */ /* 0x000fe80003800000 */
[----:B------:R0:W-:Y:S01]  /*10de0*/  @!P5 STG.E.U8 desc[UR36][R6.64+0x88], R3 ;  /* 0x000088030600d986 */ /* 0x0001e2000c101124 */
[----:B------:R-:W-:Y:S05]  /*10df0*/  @P0 BRA `(.L_x_431) ;  /* 0x00000000000c0947 */ /* 0x000fea0003800000 */
[----:B------:R-:W0:Y:S02]  /*10e00*/  LDG.E.U8 R16, desc[UR36][R4.64+0x89] ;  /* 0x0000892404107981 */ /* 0x000e24000c1e1100 */
[----:B0-----:R-:W-:-:S05]  /*10e10*/  PRMT R3, R16, 0x8880, RZ ;  /* 0x0000888010037816 */ /* 0x001fca00000000ff */
[----:B------:R-:W-:-:S07]  /*10e20*/  IMAD R2, R3, R18, RZ ;  /* 0x0000001203027224 */ /* 0x000fce00078e02ff */
.L_x_431:
[----:B------:R-:W-:Y:S05]  /*10e30*/  BSYNC B1 ;  /* 0x0000000000017941 */ /* 0x000fea0003800000 */
.L_x_430:
        /* <DEDUP_REMOVED lines=11> */
.L_x_433:
[----:B------:R-:W-:Y:S05]  /*10ef0*/  BSYNC B1 ;  /* 0x0000000000017941 */ /* 0x000fea0003800000 */
.L_x_432:
[----:B0-----:R-:W-:Y:S01]  /*10f00*/  @!P4 IMAD R3, R94, R17, R2 ;  /* 0x000000115e03c224 */ /* 0x001fe200078e0202 */
[----:B------:R-:W-:Y:S04]  /*10f10*/  BSSY B1, `(.L_x_434) ;  /* 0x0000006000017945 */ /* 0x000fe80003800000 */
[----:B------:R0:W-:Y:S01]  /*10f20*/  @!P4 STG.E.U8 desc[UR36][R8.64+0x88], R3 ;  /* 0x000088030800c986 */ /* 0x0001e2000c101124 */
[----:B------:R-:W-:Y:S05]  /*10f30*/  @P3 BRA `(.L_x_435) ;  /* 0x00000000000c3947 */ /* 0x000fea0003800000 */
[----:B------:R-:W0:Y:S02]  /*10f40*/  LDG.E.U8 R16, desc[UR36][R22.64+0x89] ;  /* 0x0000892416107981 */ /* 0x000e24000c1e1100 */
[----:B0-----:R-:W-:-:S05]  /*10f50*/  PRMT R3, R16, 0x8880, RZ ;  /* 0x0000888010037816 */ /* 0x001fca00000000ff */
[----:B------:R-:W-:-:S07]  /*10f60*/  IMAD R2, R3, R18, RZ ;  /* 0x0000001203027224 */ /* 0x000fce00078e02ff */
.L_x_435:
[----:B------:R-:W-:Y:S05]  /*10f70*/  BSYNC B1 ;  /* 0x0000000000017941 */ /* 0x000fea0003800000 */
.L_x_434:
[----:B------:R-:W-:Y:S01]  /*10f80*/  @!P3 IMAD R95, R95, R17, R2 ;  /* 0x000000115f5fb224 */ /* 0x000fe200078e0202 */
[----:B------:R-:W-:Y:S04]  /*10f90*/  BSSY B1, `(.L_x_436) ;  /* 0x0000006000017945 */ /* 0x000fe80003800000 */
[----:B------:R0:W-:Y:S01]  /*10fa0*/  @!P3 STG.E.U8 desc[UR36][R8.64+0x89], R95 ;  /* 0x0000895f0800b986 */ /* 0x0001e2000c101124 */
[----:B------:R-:W-:Y:S05]  /*10fb0*/  @P5 BRA `(.L_x_437) ;  /* 0x00000000000c5947 */ /* 0x000fea0003800000 */
[----:B------:R-:W0:Y:S02]  /*10fc0*/  LDG.E.U8 R16, desc[UR36][R4.64+0x90] ;  /* 0x0000902404107981 */ /* 0x000e24000c1e1100 */
[----:B0-----:R-:W-:-:S05]  /*10fd0*/  PRMT R3, R16, 0x8880, RZ ;  /* 0x0000888010037816 */ /* 0x001fca00000000ff */
[----:B------:R-:W-:-:S07]  /*10fe0*/  IMAD R2, R3, R18, RZ ;  /* 0x0000001203027224 */ /* 0x000fce00078e02ff */
.L_x_437:
[----:B------:R-:W-:Y:S05]  /*10ff0*/  BSYNC B1 ;  /* 0x0000000000017941 */ /* 0x000fea0003800000 */
.L_x_436:
[----:B0-----:R-:W-:Y:S01]  /*11000*/  @!P5 IMAD R3, R96, R17, R2 ;  /* 0x000000116003d224 */ /* 0x001fe200078e0202 */
[----:B------:R-:W-:Y:S04]  /*11010*/  BSSY B1, `(.L_x_438) ;  /* 0x0000006000017945 */ /* 0x000fe80003800000 */
[----:B------:R0:W-:Y:S01]  /*11020*/  @!P5 STG.E.U8 desc[UR36][R6.64+0x90], R3 ;  /* 0x000090030600d986 */ /* 0x0001e2000c101124 */
[----:B------:R-:W-:Y:S05]  /*11030*/  @P0 BRA `(.L_x_439) ;  /* 0x00000000000c0947 */ /* 0x000fea0003800000 */
[----:B------:R-:W0:Y:S02]  /*11040*/  LDG.E.U8 R16, desc[UR36][R4.64+0x91] ;  /* 0x0000912404107981 */ /* 0x000e24000c1e1100 */
[----:B0-----:R-:W-:-:S05]  /*11050*/  PRMT R3, R16, 0x8880, RZ ;  /* 0x0000888010037816 */ /* 0x001fca00000000ff */
[----:B------:R-:W-:-:S07]  /*11060*/  IMAD R2, R3, R18, RZ ;  /* 0x0000001203027224 */ /* 0x000fce00078e02ff */
.L_x_439:
[----:B------:R-:W-:Y:S05]  /*11070*/  BSYNC B1 ;  /* 0x0000000000017941 */ /* 0x000fea0003800000 */
.L_x_438:
        /* <DEDUP_REMOVED lines=11> */
.L_x_441:
[----:B------:R-:W-:Y:S05]  /*11130*/  BSYNC B1 ;  /* 0x0000000000017941 */ /* 0x000fea0003800000 */
.L_x_440:
[----:B0-----:R-:W-:Y:S01]  /*11140*/  @!P4 IMAD R3, R98, R17, R2 ;  /* 0x000000116203c224 */ /* 0x001fe200078e0202 */
[----:B------:R-:W-:Y:S04]  /*11150*/  BSSY B1, `(.L_x_442) ;  /* 0x0000006000017945 */ /* 0x000fe80003800000 */
[----:B------:R0:W-:Y:S01]  /*11160*/  @!P4 STG.E.U8 desc[UR36][R8.64+0x90], R3 ;  /* 0x000090030800c986 */ /* 0x0001e2000c101124 */
[----:B------:R-:W-:Y:S05]  /*11170*/  @P3 BRA `(.L_x_443) ;  /* 0x00000000000c3947 */ /* 0x000fea0003800000 */
[----:B------:R-:W0:Y:S02]  /*11180*/  LDG.E.U8 R16, desc[UR36][R22.64+0x91] ;  /* 0x0000912416107981 */ /* 0x000e24000c1e1100 */
[----:B0-----:R-:W-:-:S05]  /*11190*/  PRMT R3, R16, 0x8880, RZ ;  /* 0x0000888010037816 */ /* 0x001fca00000000ff */
[----:B------:R-:W-:-:S07]  /*111a0*/  IMAD R2, R3, R18, RZ ;  /* 0x0000001203027224 */ /* 0x000fce00078e02ff */
.L_x_443:
[----:B------:R-:W-:Y:S05]  /*111b0*/  BSYNC B1 ;  /* 0x0000000000017941 */ /* 0x000fea0003800000 */
.L_x_442:
[----:B------:R-:W-:Y:S01]  /*111c0*/  @!P3 IMAD R99, R99, R17, R2 ;  /* 0x000000116363b224 */ /* 0x000fe200078e0202 */
[----:B------:R-:W-:Y:S04]  /*111d0*/  BSSY B1, `(.L_x_444) ;  /* 0x0000006000017945 */ /* 0x000fe80003800000 */
[----:B------:R0:W-:Y:S01]  /*111e0*/  @!P3 STG.E.U8 desc[UR36][R8.64+0x91], R99 ;  /* 0x000091630800b986 */ /* 0x0001e2000c101124 */
[----:B------:R-:W-:Y:S05]  /*111f0*/  @P5 BRA `(.L_x_445) ;  /* 0x00000000000c5947 */ /* 0x000fea0003800000 */
[----:B------:R-:W0:Y:S02]  /*11200*/  LDG.E.U8 R16, desc[UR36][R4.64+0x98] ;  /* 0x0000982404107981 */ /* 0x000e24000c1e1100 */
[----:B0-----:R-:W-:-:S05]  /*11210*/  PRMT R3, R16, 0x8880, RZ ;  /* 0x0000888010037816 */ /* 0x001fca00000000ff */
[----:B------:R-:W-:-:S07]  /*11220*/  IMAD R2, R3, R18, RZ ;  /* 0x0000001203027224 */ /* 0x000fce00078e02ff */
.L_x_445:
[----:B------:R-:W-:Y:S05]  /*11230*/  BSYNC B1 ;  /* 0x0000000000017941 */ /* 0x000fea0003800000 */
.L_x_444:
[----:B0-----:R-:W-:Y:S01]  /*11240*/  @!P5 IMAD R3, R100, R17, R2 ;  /* 0x000000116403d224 */ /* 0x001fe200078e0202 */
[----:B------:R-:W-:Y:S04]  /*11250*/  BSSY B1, `(.L_x_446) ;  /* 0x0000006000017945 */ /* 0x000fe80003800000 */
[----:B------:R0:W-:Y:S01]  /*11260*/  @!P5 STG.E.U8 desc[UR36][R6.64+0x98], R3 ;  /* 0x000098030600d986 */ /* 0x0001e2000c101124 */
[----:B------:R-:W-:Y:S05]  /*11270*/  @P0 BRA `(.L_x_447) ;  /* 0x00000000000c0947 */ /* 0x000fea0003800000 */
[----:B------:R-:W0:Y:S02]  /*11280*/  LDG.E.U8 R16, desc[UR36][R4.64+0x99] ;  /* 0x0000992404107981 */ /* 0x000e24000c1e1100 */
[----:B0-----:R-:W-:-:S05]  /*11290*/  PRMT R3, R16, 0x8880, RZ ;  /* 0x0000888010037816 */ /* 0x001fca00000000ff */
[----:B------:R-:W-:-:S07]  /*112a0*/  IMAD R2, R3, R18, RZ ;  /* 0x0000001203027224 */ /* 0x000fce00078e02ff */
.L_x_447:
[----:B------:R-:W-:Y:S05]  /*112b0*/  BSYNC B1 ;  /* 0x0000000000017941 */ /* 0x000fea0003800000 */
.L_x_446:
        /* <DEDUP_REMOVED lines=11> */
.L_x_449:
[----:B------:R-:W-:Y:S05]  /*11370*/  BSYNC B1 ;  /* 0x0000000000017941 */ /* 0x000fea0003800000 */
.L_x_448:
[----:B0-----:R-:W-:Y:S01]  /*11380*/  @!P4 IMAD R3, R102, R17, R2 ;  /* 0x000000116603c224 */ /* 0x001fe200078e0202 */
[----:B------:R-:W-:Y:S04]  /*11390*/  BSSY B1, `(.L_x_450) ;  /* 0x0000006000017945 */ /* 0x000fe80003800000 */
[----:B------:R0:W-:Y:S01]  /*113a0*/  @!P4 STG.E.U8 desc[UR36][R8.64+0x98], R3 ;  /* 0x000098030800c986 */ /* 0x0001e2000c101124 */
[----:B------:R-:W-:Y:S05]  /*113b0*/  @P3 BRA `(.L_x_451) ;  /* 0x00000000000c3947 */ /* 0x000fea0003800000 */
[----:B------:R-:W0:Y:S02]  /*113c0*/  LDG.E.U8 R16, desc[UR36][R22.64+0x99] ;  /* 0x0000992416107981 */ /* 0x000e24000c1e1100 */
[----:B0-----:R-:W-:-:S05]  /*113d0*/  PRMT R3, R16, 0x8880, RZ ;  /* 0x0000888010037816 */ /* 0x001fca00000000ff */
[----:B------:R-:W-:-:S07]  /*113e0*/  IMAD R2, R3, R18, RZ ;  /* 0x0000001203027224 */ /* 0x000fce00078e02ff */
.L_x_451:
[----:B------:R-:W-:Y:S05]  /*113f0*/  BSYNC B1 ;  /* 0x0000000000017941 */ /* 0x000fea0003800000 */
.L_x_450:
[----:B------:R-:W-:Y:S01]  /*11400*/  @!P3 IMAD R103, R103, R17, R2 ;  /* 0x000000116767b224 */ /* 0x000fe200078e0202 */
[----:B------:R-:W-:Y:S04]  /*11410*/  BSSY B1, `(.L_x_452) ;  /* 0x0000006000017945 */ /* 0x000fe80003800000 */
[----:B------:R0:W-:Y:S01]  /*11420*/  @!P3 STG.E.U8 desc[UR36][R8.64+0x99], R103 ;  /* 0x000099670800b986 */ /* 0x0001e2000c101124 */
[----:B------:R-:W-:Y:S05]  /*11430*/  @P5 BRA `(.L_x_453) ;  /* 0x00000000000c5947 */ /* 0x000fea0003800000 */
[----:B------:R-:W0:Y:S02]  /*11440*/  LDG.E.U8 R16, desc[UR36][R4.64+0xa0] ;  /* 0x0000a02404107981 */ /* 0x000e24000c1e1100 */
[----:B0-----:R-:W-:-:S05]  /*11450*/  PRMT R3, R16, 0x8880, RZ ;  /* 0x0000888010037816 */ /* 0x001fca00000000ff */
[----:B------:R-:W-:-:S07]  /*11460*/  IMAD R2, R3, R18, RZ ;  /* 0x0000001203027224 */ /* 0x000fce00078e02ff */
.L_x_453:
[----:B------:R-:W-:Y:S05]  /*11470*/  BSYNC B1 ;  /* 0x0000000000017941 */ /* 0x000fea0003800000 */
.L_x_452:
[----:B0-----:R-:W-:Y:S01]  /*11480*/  @!P5 IMAD R3, R104, R17, R2 ;  /* 0x000000116803d224 */ /* 0x001fe200078e0202 */
[----:B------:R-:W-:Y:S04]  /*11490*/  BSSY B1, `(.L_x_454) ;  /* 0x0000006000017945 */ /* 0x000fe80003800000 */
[----:B------:R0:W-:Y:S01]  /*114a0*/  @!P5 STG.E.U8 desc[UR36][R6.64+0xa0], R3 ;  /* 0x0000a0030600d986 */ /* 0x0001e2000c101124 */
[----:B------:R-:W-:Y:S05]  /*114b0*/  @P0 BRA `(.L_x_455) ;  /* 0x00000000000c0947 */ /* 0x000fea0003800000 */
[----:B------:R-:W0:Y:S02]  /*114c0*/  LDG.E.U8 R16, desc[UR36][R4.64+0xa1] ;  /* 0x0000a12404107981 */ /* 0x000e24000c1e1100 */
[----:B0-----:R-:W-:-:S05]  /*114d0*/  PRMT R3, R16, 0x8880, RZ ;  /* 0x0000888010037816 */ /* 0x001fca00000000ff */
[----:B------:R-:W-:-:S07]  /*114e0*/  IMAD R2, R3, R18, RZ ;  /* 0x0000001203027224 */ /* 0x000fce00078e02ff */
.L_x_455:
[----:B------:R-:W-:Y:S05]  /*114f0*/  BSYNC B1 ;  /* 0x0000000000017941 */ /* 0x000fea0003800000 */
.L_x_454:
        /* <DEDUP_REMOVED lines=11> */
.L_x_457:
[----:B------:R-:W-:Y:S05]  /*115b0*/  BSYNC B1 ;  /* 0x0000000000017941 */ /* 0x000fea0003800000 */
.L_x_456:
[----:B0-----:R-:W-:Y:S01]  /*115c0*/  @!P4 IMAD R3, R106, R17, R2 ;  /* 0x000000116a03c224 */ /* 0x001fe200078e0202 */
[----:B------:R-:W-:Y:S04]  /*115d0*/  BSSY B1, `(.L_x_458) ;  /* 0x0000006000017945 */ /* 0x000fe80003800000 */
[----:B------:R0:W-:Y:S01]  /*115e0*/  @!P4 STG.E.U8 desc[UR36][R8.64+0xa0], R3 ;  /* 0x0000a0030800c986 */ /* 0x0001e2000c101124 */
[----:B------:R-:W-:Y:S05]  /*115f0*/  @P3 BRA `(.L_x_459) ;  /* 0x00000000000c3947 */ /* 0x000fea0003800000 */
[----:B------:R-:W0:Y:S02]  /*11600*/  LDG.E.U8 R16, desc[UR36][R22.64+0xa1] ;  /* 0x0000a12416107981 */ /* 0x000e24000c1e1100 */
[----:B0-----:R-:W-:-:S05]  /*11610*/  PRMT R3, R16, 0x8880, RZ ;  /* 0x0000888010037816 */ /* 0x001fca00000000ff */
[----:B------:R-:W-:-:S07]  /*11620*/  IMAD R2, R3, R18, RZ ;  /* 0x0000001203027224 */ /* 0x000fce00078e02ff */
.L_x_459:
[----:B------:R-:W-:Y:S05]  /*11630*/  BSYNC B1 ;  /* 0x0000000000017941 */ /* 0x000fea0003800000 */
.L_x_458:
[----:B------:R-:W-:Y:S01]  /*11640*/  @!P3 IMAD R107, R107, R17, R2 ;  /* 0x000000116b6bb224 */ /* 0x000fe200078e0202 */
[----:B------:R-:W-:Y:S04]  /*11650*/  BSSY B1, `(.L_x_460) ;  /* 0x0000006000017945 */ /* 0x000fe80003800000 */
[----:B------:R0:W-:Y:S01]  /*11660*/  @!P3 STG.E.U8 desc[UR36][R8.64+0xa1], R107 ;  /* 0x0000a16b0800b986 */ /* 0x0001e2000c101124 */
[----:B------:R-:W-:Y:S05]  /*11670*/  @P5 BRA `(.L_x_461) ;  /* 0x00000000000c5947 */ /* 0x000fea0003800000 */
[----:B------:R-:W0:Y:S02]  /*11680*/  LDG.E.U8 R16, desc[UR36][R4.64+0xa8] ;  /* 0x0000a82404107981 */ /* 0x000e24000c1e1100 */
[----:B0-----:R-:W-:-:S05]  /*11690*/  PRMT R3, R16, 0x8880, RZ ;  /* 0x0000888010037816 */ /* 0x001fca00000000ff */
[----:B------:R-:W-:-:S07]  /*116a0*/  IMAD R2, R3, R18, RZ ;  /* 0x0000001203027224 */ /* 0x000fce00078e02ff */
.L_x_461:
[----:B------:R-:W-:Y:S05]  /*116b0*/  BSYNC B1 ;  /* 0x0000000000017941 */ /* 0x000fea0003800000 */
.L_x_460:
[----:B0-----:R-:W-:Y:S01]  /*116c0*/  @!P5 IMAD R3, R108, R17, R2 ;  /* 0x000000116c03d224 */ /* 0x001fe200078e0202 */
[----:B------:R-:W-:Y:S04]  /*116d0*/  BSSY B1, `(.L_x_462) ;  /* 0x0000006000017945 */ /* 0x000fe80003800000 */
[----:B------:R0:W-:Y:S01]  /*116e0*/  @!P5 STG.E.U8 desc[UR36][R6.64+0xa8], R3 ;  /* 0x0000a8030600d986 */ /* 0x0001e2000c101124 */
[----:B------:R-:W-:Y:S05]  /*116f0*/  @P0 BRA `(.L_x_463) ;  /* 0x00000000000c0947 */ /* 0x000fea0003800000 */
[----:B------:R-:W0:Y:S02]  /*11700*/  LDG.E.U8 R16, desc[UR36][R4.64+0xa9] ;  /* 0x0000a92404107981 */ /* 0x000e24000c1e1100 */
[----:B0-----:R-:W-:-:S05]  /*11710*/  PRMT R3, R16, 0x8880, RZ ;  /* 0x0000888010037816 */ /* 0x001fca00000000ff */
[----:B------:R-:W-:-:S07]  /*11720*/  IMAD R2, R3, R18, RZ ;  /* 0x0000001203027224 */ /* 0x000fce00078e02ff */
.L_x_463:
[----:B------:R-:W-:Y:S05]  /*11730*/  BSYNC B1 ;  /* 0x0000000000017941 */ /* 0x000fea0003800000 */
.L_x_462:
        /* <DEDUP_REMOVED lines=11> */
.L_x_465:
[----:B------:R-:W-:Y:S05]  /*117f0*/  BSYNC B1 ;  /* 0x0000000000017941 */ /* 0x000fea0003800000 */
.L_x_464:
[----:B0-----:R-:W-:Y:S01]  /*11800*/  @!P4 IMAD R3, R110, R17, R2 ;  /* 0x000000116e03c224 */ /* 0x001fe200078e0202 */
[----:B------:R-:W-:Y:S04]  /*11810*/  BSSY B1, `(.L_x_466) ;  /* 0x0000006000017945 */ /* 0x000fe80003800000 */
[----:B------:R0:W-:Y:S01]  /*11820*/  @!P4 STG.E.U8 desc[UR36][R8.64+0xa8], R3 ;  /* 0x0000a8030800c986 */ /* 0x0001e2000c101124 */
[----:B------:R-:W-:Y:S05]  /*11830*/  @P3 BRA `(.L_x_467) ;  /* 0x00000000000c3947 */ /* 0x000fea0003800000 */
[----:B------:R-:W0:Y:S02]  /*11840*/  LDG.E.U8 R16, desc[UR36][R22.64+0xa9] ;  /* 0x0000a92416107981 */ /* 0x000e24000c1e1100 */
[----:B0-----:R-:W-:-:S05]  /*11850*/  PRMT R3, R16, 0x8880, RZ ;  /* 0x0000888010037816 */ /* 0x001fca00000000ff */
[----:B------:R-:W-:-:S07]  /*11860*/  IMAD R2, R3, R18, RZ ;  /* 0x0000001203027224 */ /* 0x000fce00078e02ff */
.L_x_467:
[----:B------:R-:W-:Y:S05]  /*11870*/  BSYNC B1 ;  /* 0x0000000000017941 */ /* 0x000fea0003800000 */
.L_x_466:
[----:B------:R-:W-:Y:S01]  /*11880*/  @!P3 IMAD R111, R111, R17, R2 ;  /* 0x000000116f6fb224 */ /* 0x000fe200078e0202 */
[----:B------:R-:W-:Y:S04]  /*11890*/  BSSY B1, `(.L_x_468) ;  /* 0x0000006000017945 */ /* 0x000fe80003800000 */
[----:B------:R0:W-:Y:S01]  /*118a0*/  @!P3 STG.E.U8 desc[UR36][R8.64+0xa9], R111 ;  /* 0x0000a96f0800b986 */ /* 0x0001e2000c101124 */
[----:B------:R-:W-:Y:S05]  /*118b0*/  @P5 BRA `(.L_x_469) ;  /* 0x00000000000c5947 */ /* 0x000fea0003800000 */
[----:B------:R-:W0:Y:S02]  /*118c0*/  LDG.E.U8 R16, desc[UR36][R4.64+0xb0] ;  /* 0x0000b02404107981 */ /* 0x000e24000c1e1100 */
[----:B0-----:R-:W-:-:S05]  /*118d0*/  PRMT R3, R16, 0x8880, RZ ;  /* 0x0000888010037816 */ /* 0x001fca00000000ff */
[----:B------:R-:W-:-:S07]  /*118e0*/  IMAD R2, R3, R18, RZ ;  /* 0x0000001203027224 */ /* 0x000fce00078e02ff */
.L_x_469:
[----:B------:R-:W-:Y:S05]  /*118f0*/  BSYNC B1 ;  /* 0x0000000000017941 */ /* 0x000fea0003800000 */
.L_x_468:
[----:B0-----:R-:W-:Y:S01]  /*11900*/  @!P5 IMAD R3, R112, R17, R2 ;  /* 0x000000117003d224 */ /* 0x001fe200078e0202 */
[----:B------:R-:W-:Y:S04]  /*11910*/  BSSY B1, `(.L_x_470) ;  /* 0x0000006000017945 */ /* 0x000fe80003800000 */
[----:B------:R0:W-:Y:S01]  /*11920*/  @!P5 STG.E.U8 desc[UR36][R6.64+0xb0], R3 ;  /* 0x0000b0030600d986 */ /* 0x0001e2000c101124 */
[----:B------:R-:W-:Y:S05]  /*11930*/  @P0 BRA `(.L_x_471) ;  /* 0x00000000000c0947 */ /* 0x000fea0003800000 */
[----:B------:R-:W0:Y:S02]  /*11940*/  LDG.E.U8 R16, desc[UR36][R4.64+0xb1] ;  /* 0x0000b12404107981 */ /* 0x000e24000c1e1100 */
[----:B0-----:R-:W-:-:S05]  /*11950*/  PRMT R3, R16, 0x8880, RZ ;  /* 0x0000888010037816 */ /* 0x001fca00000000ff */
[----:B------:R-:W-:-:S07]  /*11960*/  IMAD R2, R3, R18, RZ ;  /* 0x0000001203027224 */ /* 0x000fce00078e02ff */
.L_x_471:
[----:B------:R-:W-:Y:S05]  /*11970*/  BSYNC B1 ;  /* 0x0000000000017941 */ /* 0x000fea0003800000 */
.L_x_470:
        /* <DEDUP_REMOVED lines=11> */
.L_x_473:
[----:B------:R-:W-:Y:S05]  /*11a30*/  BSYNC B1 ;  /* 0x0000000000017941 */ /* 0x000fea0003800000 */
.L_x_472:
[----:B0-----:R-:W-:Y:S01]  /*11a40*/  @!P4 IMAD R3, R114, R17, R2 ;  /* 0x000000117203c224 */ /* 0x001fe200078e0202 */
[----:B------:R-:W-:Y:S04]  /*11a50*/  BSSY B1, `(.L_x_474) ;  /* 0x0000006000017945 */ /* 0x000fe80003800000 */
[----:B------:R0:W-:Y:S01]  /*11a60*/  @!P4 STG.E.U8 desc[UR36][R8.64+0xb0], R3 ;  /* 0x0000b0030800c986 */ /* 0x0001e2000c101124 */
[----:B------:R-:W-:Y:S05]  /*11a70*/  @P3 BRA `(.L_x_475) ;  /* 0x00000000000c3947 */ /* 0x000fea0003800000 */
[----:B------:R-:W0:Y:S02]  /*11a80*/  LDG.E.U8 R16, desc[UR36][R22.64+0xb1] ;  /* 0x0000b12416107981 */ /* 0x000e24000c1e1100 */
[----:B0-----:R-:W-:-:S05]  /*11a90*/  PRMT R3, R16, 0x8880, RZ ;  /* 0x0000888010037816 */ /* 0x001fca00000000ff */
[----:B------:R-:W-:-:S07]  /*11aa0*/  IMAD R2, R3, R18, RZ ;  /* 0x0000001203027224 */ /* 0x000fce00078e02ff */
.L_x_475:
[----:B------:R-:W-:Y:S05]  /*11ab0*/  BSYNC B1 ;  /* 0x0000000000017941 */ /* 0x000fea0003800000 */
.L_x_474:
[----:B------:R-:W-:Y:S01]  /*11ac0*/  @!P3 IMAD R115, R115, R17, R2 ;  /* 0x000000117373b224 */ /* 0x000fe200078e0202 */
[----:B------:R-:W-:Y:S04]  /*11ad0*/  BSSY B1, `(.L_x_476) ;  /* 0x0000006000017945 */ /* 0x000fe80003800000 */
[----:B------:R0:W-:Y:S01]  /*11ae0*/  @!P3 STG.E.U8 desc[UR36][R8.64+0xb1], R115 ;  /* 0x0000b1730800b986 */ /* 0x0001e2000c101124 */
[----:B------:R-:W-:Y:S05]  /*11af0*/  @P5 BRA `(.L_x_477) ;  /* 0x00000000000c5947 */ /* 0x000fea0003800000 */
[----:B------:R-:W0:Y:S02]  /*11b00*/  LDG.E.U8 R16, desc[UR36][R4.64+0xb8] ;  /* 0x0000b82404107981 */ /* 0x000e24000c1e1100 */
[----:B0-----:R-:W-:-:S05]  /*11b10*/  PRMT R3, R16, 0x8880, RZ ;  /* 0x0000888010037816 */ /* 0x001fca00000000ff */
[----:B------:R-:W-:-:S07]  /*11b20*/  IMAD R2, R3, R18, RZ ;  /* 0x0000001203027224 */ /* 0x000fce00078e02ff */
.L_x_477:
[----:B------:R-:W-:Y:S05]  /*11b30*/  BSYNC B1 ;  /* 0x0000000000017941 */ /* 0x000fea0003800000 */
.L_x_476:
[----:B0-----:R-:W-:Y:S01]  /*11b40*/  @!P5 IMAD R3, R116, R17, R2 ;  /* 0x000000117403d224 */ /* 0x001fe200078e0202 */
[----:B------:R-:W-:Y:S04]  /*11b50*/  BSSY B1, `(.L_x_478) ;  /* 0x0000006000017945 */ /* 0x000fe80003800000 */
[----:B------:R0:W-:Y:S01]  /*11b60*/  @!P5 STG.E.U8 desc[UR36][R6.64+0xb8], R3 ;  /* 0x0000b8030600d986 */ /* 0x0001e2000c101124 */
[----:B------:R-:W-:Y:S05]  /*11b70*/  @P0 BRA `(.L_x_479) ;  /* 0x00000000000c0947 */ /* 0x000fea0003800000 */
[----:B------:R-:W0:Y:S02]  /*11b80*/  LDG.E.U8 R16, desc[UR36][R4.64+0xb9] ;  /* 0x0000b92404107981 */ /* 0x000e24000c1e1100 */
[----:B0-----:R-:W-:-:S05]  /*11b90*/  PRMT R3, R16, 0x8880, RZ ;  /* 0x0000888010037816 */ /* 0x001fca00000000ff */
[----:B------:R-:W-:-:S07]  /*11ba0*/  IMAD R2, R3, R18, RZ ;  /* 0x0000001203027224 */ /* 0x000fce00078e02ff */
.L_x_479:
[----:B------:R-:W-:Y:S05]  /*11bb0*/  BSYNC B1 ;  /* 0x0000000000017941 */ /* 0x000fea0003800000 */
.L_x_478:
        /* <DEDUP_REMOVED lines=11> */
.L_x_481:
[----:B------:R-:W-:Y:S05]  /*11c70*/  BSYNC B1 ;  /* 0x0000000000017941 */ /* 0x000fea0003800000 */
.L_x_480:
[----:B0-----:R-:W-:Y:S01]  /*11c80*/  @!P4 IMAD R3, R118, R17, R2 ;  /* 0x000000117603c224 */ /* 0x001fe200078e0202 */
[----:B------:R-:W-:Y:S04]  /*11c90*/  BSSY B1, `(.L_x_482) ;  /* 0x0000006000017945 */ /* 0x000fe80003800000 */
[----:B------:R0:W-:Y:S01]  /*11ca0*/  @!P4 STG.E.U8 desc[UR36][R8.64+0xb8], R3 ;  /* 0x0000b8030800c986 */ /* 0x0001e2000c101124 */
[----:B------:R-:W-:Y:S05]  /*11cb0*/  @P3 BRA `(.L_x_483) ;  /* 0x00000000000c3947 */ /* 0x000fea0003800000 */
[----:B------:R-:W0:Y:S02]  /*11cc0*/  LDG.E.U8 R16, desc[UR36][R22.64+0xb9] ;  /* 0x0000b92416107981 */ /* 0x000e24000c1e1100 */
[----:B0-----:R-:W-:-:S05]  /*11cd0*/  PRMT R3, R16, 0x8880, RZ ;  /* 0x0000888010037816 */ /* 0x001fca00000000ff */
[----:B------:R-:W-:-:S07]  /*11ce0*/  IMAD R2, R3, R18, RZ ;  /* 0x0000001203027224 */ /* 0x000fce00078e02ff */
.L_x_483:
[----:B------:R-:W-:Y:S05]  /*11cf0*/  BSYNC B1 ;  /* 0x0000000000017941 */ /* 0x000fea0003800000 */
.L_x_482:
[----:B------:R-:W-:Y:S01]  /*11d00*/  @!P3 IMAD R119, R119, R17, R2 ;  /* 0x000000117777b224 */ /* 0x000fe200078e0202 */
[----:B------:R-:W-:Y:S04]  /*11d10*/  BSSY B1, `(.L_x_484) ;  /* 0x0000006000017945 */ /* 0x000fe80003800000 */
[----:B------:R0:W-:Y:S01]  /*11d20*/  @!P3 STG.E.U8 desc[UR36][R8.64+0xb9], R119 ;  /* 0x0000b9770800b986 */ /* 0x0001e2000c101124 */
[----:B------:R-:W-:Y:S05]  /*11d30*/  @P5 BRA `(.L_x_485) ;  /* 0x00000000000c5947 */ /* 0x000fea0003800000 */
[----:B------:R-:W0:Y:S02]  /*11d40*/  LDG.E.U8 R16, desc[UR36][R4.64+0xc0] ;  /* 0x0000c02404107981 */ /* 0x000e24000c1e1100 */
[----:B0-----:R-:W-:-:S05]  /*11d50*/  PRMT R3, R16, 0x8880, RZ ;  /* 0x0000888010037816 */ /* 0x001fca00000000ff */
[----:B------:R-:W-:-:S07]  /*11d60*/  IMAD R2, R3, R18, RZ ;  /* 0x0000001203027224 */ /* 0x000fce00078e02ff */
.L_x_485:
[----:B------:R-:W-:Y:S05]  /*11d70*/  BSYNC B1 ;  /* 0x0000000000017941 */ /* 0x000fea0003800000 */
.L_x_484:
[----:B0-----:R-:W-:Y:S01]  /*11d80*/  @!P5 IMAD R3, R120, R17, R2 ;  /* 0x000000117803d224 */ /* 0x001fe200078e0202 */
[----:B------:R-:W-:Y:S04]  /*11d90*/  BSSY B1, `(.L_x_486) ;  /* 0x0000006000017945 */ /* 0x000fe80003800000 */
[----:B------:R0:W-:Y:S01]  /*11da0*/  @!P5 STG.E.U8 desc[UR36][R6.64+0xc0], R3 ;  /* 0x0000c0030600d986 */ /* 0x0001e2000c101124 */
[----:B------:R-:W-:Y:S05]  /*11db0*/  @P0 BRA `(.L_x_487) ;  /* 0x00000000000c0947 */ /* 0x000fea0003800000 */
[----:B------:R-:W0:Y:S02]  /*11dc0*/  LDG.E.U8 R16, desc[UR36][R4.64+0xc1] ;  /* 0x0000c12404107981 */ /* 0x000e24000c1e1100 */
[----:B0-----:R-:W-:-:S05]  /*11dd0*/  PRMT R3, R16, 0x8880, RZ ;  /* 0x0000888010037816 */ /* 0x001fca00000000ff */
[----:B------:R-:W-:-:S07]  /*11de0*/  IMAD R2, R3, R18, RZ ;  /* 0x0000001203027224 */ /* 0x000fce00078e02ff */
.L_x_487:
[----:B------:R-:W-:Y:S05]  /*11df0*/  BSYNC B1 ;  /* 0x0000000000017941 */ /* 0x000fea0003800000 */
.L_x_486:
        /* <DEDUP_REMOVED lines=11> */
.L_x_489:
[----:B------:R-:W-:Y:S05]  /*11eb0*/  BSYNC B1 ;  /* 0x0000000000017941 */ /* 0x000fea0003800000 */
.L_x_488:
[----:B0-----:R-:W-:Y:S01]  /*11ec0*/  @!P4 IMAD R3, R122, R17, R2 ;  /* 0x000000117a03c224 */ /* 0x001fe200078e0202 */
[----:B------:R-:W-:Y:S04]  /*11ed0*/  BSSY B1, `(.L_x_490) ;  /* 0x0000006000017945 */ /* 0x000fe80003800000 */
[----:B------:R0:W-:Y:S01]  /*11ee0*/  @!P4 STG.E.U8 desc[UR36][R8.64+0xc0], R3 ;  /* 0x0000c0030800c986 */ /* 0x0001e2000c101124 */
[----:B------:R-:W-:Y:S05]  /*11ef0*/  @P3 BRA `(.L_x_491) ;  /* 0x00000000000c3947 */ /* 0x000fea0003800000 */
[----:B------:R-:W0:Y:S02]  /*11f00*/  LDG.E.U8 R16, desc[UR36][R22.64+0xc1] ;  /* 0x0000c12416107981 */ /* 0x000e24000c1e1100 */
[----:B0-----:R-:W-:-:S05]  /*11f10*/  PRMT R3, R16, 0x8880, RZ ;  /* 0x0000888010037816 */ /* 0x001fca00000000ff */
[----:B------:R-:W-:-:S07]  /*11f20*/  IMAD R2, R3, R18, RZ ;  /* 0x0000001203027224 */ /* 0x000fce00078e02ff */
.L_x_491:
[----:B------:R-:W-:Y:S05]  /*11f30*/  BSYNC B1 ;  /* 0x0000000000017941 */ /* 0x000fea0003800000 */
.L_x_490:
[----:B------:R-:W-:Y:S01]  /*11f40*/  @!P3 IMAD R123, R123, R17, R2 ;  /* 0x000000117b7bb224 */ /* 0x000fe200078e0202 */
[----:B------:R-:W-:Y:S04]  /*11f50*/  BSSY B1, `(.L_x_492) ;  /* 0x0000006000017945 */ /* 0x000fe80003800000 */
[----:B------:R0:W-:Y:S01]  /*11f60*/  @!P3 STG.E.U8 desc[UR36][R8.64+0xc1], R123 ;  /* 0x0000c17b0800b986 */ /* 0x0001e2000c101124 */
[----:B------:R-:W-:Y:S05]  /*11f70*/  @P5 BRA `(.L_x_493) ;  /* 0x00000000000c5947 */ /* 0x000fea0003800000 */
[----:B------:R-:W0:Y:S02]  /*11f80*/  LDG.E.U8 R16, desc[UR36][R4.64+0xc8] ;  /* 0x0000c82404107981 */ /* 0x000e24000c1e1100 */
[----:B0-----:R-:W-:-:S05]  /*11f90*/  PRMT R3, R16, 0x8880, RZ ;  /* 0x0000888010037816 */ /* 0x001fca00000000ff */
[----:B------:R-:W-:-:S07]  /*11fa0*/  IMAD R2, R3, R18, RZ ;  /* 0x0000001203027224 */ /* 0x000fce00078e02ff */
.L_x_493:
[----:B------:R-:W-:Y:S05]  /*11fb0*/  BSYNC B1 ;  /* 0x0000000000017941 */ /* 0x000fea0003800000 */
.L_x_492:
[----:B0-----:R-:W-:Y:S01]  /*11fc0*/  @!P5 IMAD R3, R124, R17, R2 ;  /* 0x000000117c03d224 */ /* 0x001fe200078e0202 */
[----:B------:R-:W-:Y:S04]  /*11fd0*/  BSSY B1, `(.L_x_494) ;  /* 0x0000006000017945 */ /* 0x000fe80003800000 */
[----:B------:R0:W-:Y:S01]  /*11fe0*/  @!P5 STG.E.U8 desc[UR36][R6.64+0xc8], R3 ;  /* 0x0000c8030600d986 */ /* 0x0001e2000c101124 */
[----:B------:R-:W-:Y:S05]  /*11ff0*/  @P0 BRA `(.L_x_495) ;  /* 0x00000000000c0947 */ /* 0x000fea0003800000 */
[----:B------:R-:W0:Y:S02]  /*12000*/  LDG.E.U8 R16, desc[UR36][R4.64+0xc9] ;  /* 0x0000c92404107981 */ /* 0x000e24000c1e1100 */
[----:B0-----:R-:W-:-:S05]  /*12010*/  PRMT R3, R16, 0x8880, RZ ;  /* 0x0000888010037816 */ /* 0x001fca00000000ff */
[----:B------:R-:W-:-:S07]  /*12020*/  IMAD R2, R3, R18, RZ ;  /* 0x0000001203027224 */ /* 0x000fce00078e02ff */
.L_x_495:
[----:B------:R-:W-:Y:S05]  /*12030*/  BSYNC B1 ;  /* 0x0000000000017941 */ /* 0x000fea0003800000 */
.L_x_494:
        /* <DEDUP_REMOVED lines=11> */
.L_x_497:
[----:B------:R-:W-:Y:S05]  /*120f0*/  BSYNC B1 ;  /* 0x0000000000017941 */ /* 0x000fea0003800000 */
.L_x_496:
[----:B0-----:R-:W-:Y:S01]  /*12100*/  @!P4 IMAD R3, R126, R17, R2 ;  /* 0x000000117e03c224 */ /* 0x001fe200078e0202 */
[----:B------:R-:W-:Y:S04]  /*12110*/  BSSY B1, `(.L_x_498) ;  /* 0x0000006000017945 */ /* 0x000fe80003800000 */
[----:B------:R0:W-:Y:S01]  /*12120*/  @!P4 STG.E.U8 desc[UR36][R8.64+0xc8], R3 ;  /* 0x0000c8030800c986 */ /* 0x0001e2000c101124 */
[----:B------:R-:W-:Y:S05]  /*12130*/  @P3 BRA `(.L_x_499) ;  /* 0x00000000000c3947 */ /* 0x000fea0003800000 */
[----:B------:R-:W0:Y:S02]  /*12140*/  LDG.E.U8 R16, desc[UR36][R22.64+0xc9] ;  /* 0x0000c92416107981 */ /* 0x000e24000c1e1100 */
[----:B0-----:R-:W-:-:S05]  /*12150*/  PRMT R3, R16, 0x8880, RZ ;  /* 0x0000888010037816 */ /* 0x001fca00000000ff */
[----:B------:R-:W-:-:S07]  /*12160*/  IMAD R2, R3, R18, RZ ;  /* 0x0000001203027224 */ /* 0x000fce00078e02ff */
.L_x_499:
[----:B------:R-:W-:Y:S05]  /*12170*/  BSYNC B1 ;  /* 0x0000000000017941 */ /* 0x000fea0003800000 */
.L_x_498:
[----:B------:R-:W-:Y:S01]  /*12180*/  @!P3 IMAD R127, R127, R17, R2 ;  /* 0x000000117f7fb224 */ /* 0x000fe200078e0202 */
[----:B------:R-:W-:Y:S04]  /*12190*/  BSSY B1, `(.L_x_500) ;  /* 0x0000006000017945 */ /* 0x000fe80003800000 */
[----:B------:R0:W-:Y:S01]  /*121a0*/  @!P3 STG.E.U8 desc[UR36][R8.64+0xc9], R127 ;  /* 0x0000c97f0800b986 */ /* 0x0001e2000c101124 */
[----:B------:R-:W-:Y:S05]  /*121b0*/  @P5 BRA `(.L_x_501) ;  /* 0x00000000000c5947 */ /* 0x000fea0003800000 */
[----:B------:R-:W0:Y:S02]  /*121c0*/  LDG.E.U8 R16, desc[UR36][R4.64+0xd0] ;  /* 0x0000d02404107981 */ /* 0x000e24000c1e1100 */
[----:B0-----:R-:W-:-:S05]  /*121d0*/  PRMT R3, R16, 0x8880, RZ ;  /* 0x0000888010037816 */ /* 0x001fca00000000ff */
[----:B------:R-:W-:-:S07]  /*121e0*/  IMAD R2, R3, R18, RZ ;  /* 0x0000001203027224 */ /* 0x000fce00078e02ff */
.L_x_501:
[----:B------:R-:W-:Y:S05]  /*121f0*/  BSYNC B1 ;  /* 0x0000000000017941 */ /* 0x000fea0003800000 */
.L_x_500:
[----:B0-----:R-:W-:Y:S01]  /*12200*/  @!P5 IMAD R3, R128, R17, R2 ;  /* 0x000000118003d224 */ /* 0x001fe200078e0202 */
[----:B------:R-:W-:Y:S04]  /*12210*/  BSSY B1, `(.L_x_502) ;  /* 0x0000006000017945 */ /* 0x000fe80003800000 */
[----:B------:R0:W-:Y:S01]  /*12220*/  @!P5 STG.E.U8 desc[UR36][R6.64+0xd0], R3 ;  /* 0x0000d0030600d986 */ /* 0x0001e2000c101124 */
[----:B------:R-:W-:Y:S05]  /*12230*/  @P0 BRA `(.L_x_503) ;  /* 0x00000000000c0947 */ /* 0x000fea0003800000 */
[----:B------:R-:W0:Y:S02]  /*12240*/  LDG.E.U8 R16, desc[UR36][R4.64+0xd1] ;  /* 0x0000d12404107981 */ /* 0x000e24000c1e1100 */
[----:B0-----:R-:W-:-:S05]  /*12250*/  PRMT R3, R16, 0x8880, RZ ;  /* 0x0000888010037816 */ /* 0x001fca00000000ff */
[----:B------:R-:W-:-:S07]  /*12260*/  IMAD R2, R3, R18, RZ ;  /* 0x0000001203027224 */ /* 0x000fce00078e02ff */
.L_x_503:
[----:B------:R-:W-:Y:S05]  /*12270*/  BSYNC B1 ;  /* 0x0000000000017941 */ /* 0x000fea0003800000 */
.L_x_502:
        /* <DEDUP_REMOVED lines=11> */
.L_x_505:
[----:B------:R-:W-:Y:S05]  /*12330*/  BSYNC B1 ;  /* 0x0000000000017941 */ /* 0x000fea0003800000 */
.L_x_504:
[----:B0-----:R-:W-:Y:S01]  /*12340*/  @!P4 IMAD R3, R130, R17, R2 ;  /* 0x000000118203c224 */ /* 0x001fe200078e0202 */
[----:B------:R-:W-:Y:S04]  /*12350*/  BSSY B1, `(.L_x_506) ;  /* 0x0000006000017945 */ /* 0x000fe80003800000 */
[----:B------:R0:W-:Y:S01]  /*12360*/  @!P4 STG.E.U8 desc[UR36][R8.64+0xd0], R3 ;  /* 0x0000d0030800c986 */ /* 0x0001e2000c101124 */
[----:B------:R-:W-:Y:S05]  /*12370*/  @P3 BRA `(.L_x_507) ;  /* 0x00000000000c3947 */ /* 0x000fea0003800000 */
[----:B------:R-:W0:Y:S02]  /*12380*/  LDG.E.U8 R16, desc[UR36][R22.64+0xd1] ;  /* 0x0000d12416107981 */ /* 0x000e24000c1e1100 */
[----:B0-----:R-:W-:-:S05]  /*12390*/  PRMT R3, R16, 0x8880, RZ ;  /* 0x0000888010037816 */ /* 0x001fca00000000ff */
[----:B------:R-:W-:-:S07]  /*123a0*/  IMAD R2, R3, R18, RZ ;  /* 0x0000001203027224 */ /* 0x000fce00078e02ff */
.L_x_507:
[----:B------:R-:W-:Y:S05]  /*123b0*/  BSYNC B1 ;  /* 0x0000000000017941 */ /* 0x000fea0003800000 */
.L_x_506:
[----:B------:R-:W-:Y:S01]  /*123c0*/  @!P3 IMAD R131, R131, R17, R2 ;  /* 0x000000118383b224 */ /* 0x000fe200078e0202 */
[----:B------:R-:W-:Y:S04]  /*123d0*/  BSSY B1, `(.L_x_508) ;  /* 0x0000006000017945 */ /* 0x000fe80003800000 */
[----:B------:R0:W-:Y:S01]  /*123e0*/  @!P3 STG.E.U8 desc[UR36][R8.64+0xd1], R131 ;  /* 0x0000d1830800b986 */ /* 0x0001e2000c101124 */
[----:B------:R-:W-:Y:S05]  /*123f0*/  @P5 BRA `(.L_x_509) ;  /* 0x00000000000c5947 */ /* 0x000fea0003800000 */
[----:B------:R-:W0:Y:S02]  /*12400*/  LDG.E.U8 R16, desc[UR36][R4.64+0xd8] ;  /* 0x0000d82404107981 */ /* 0x000e24000c1e1100 */
[----:B0-----:R-:W-:-:S05]  /*12410*/  PRMT R3, R16, 0x8880, RZ ;  /* 0x0000888010037816 */ /* 0x001fca00000000ff */
[----:B------:R-:W-:-:S07]  /*12420*/  IMAD R2, R3, R18, RZ ;  /* 0x0000001203027224 */ /* 0x000fce00078e02ff */
.L_x_509:
[----:B------:R-:W-:Y:S05]  /*12430*/  BSYNC B1 ;  /* 0x0000000000017941 */ /* 0x000fea0003800000 */
.L_x_508:
[----:B0-----:R-:W-:Y:S01]  /*12440*/  @!P5 IMAD R3, R132, R17, R2 ;  /* 0x000000118403d224 */ /* 0x001fe200078e0202 */
[----:B------:R-:W-:Y:S04]  /*12450*/  BSSY B1, `(.L_x_510) ;  /* 0x0000006000017945 */ /* 0x000fe80003800000 */
[----:B------:R0:W-:Y:S01]  /*12460*/  @!P5 STG.E.U8 desc[UR36][R6.64+0xd8], R3 ;  /* 0x0000d8030600d986 */ /* 0x0001e2000c101124 */
[----:B------:R-:W-:Y:S05]  /*12470*/  @P0 BRA `(.L_x_511) ;  /* 0x00000000000c0947 */ /* 0x000fea0003800000 */
[----:B------:R-:W0:Y:S02]  /*12480*/  LDG.E.U8 R16, desc[UR36][R4.64+0xd9] ;  /* 0x0000d92404107981 */ /* 0x000e24000c1e1100 */
[----:B0-----:R-:W-:-:S05]  /*12490*/  PRMT R3, R16, 0x8880, RZ ;  /* 0x0000888010037816 */ /* 0x001fca00000000ff */
[----:B------:R-:W-:-:S07]  /*124a0*/  IMAD R2, R3, R18, RZ ;  /* 0x0000001203027224 */ /* 0x000fce00078e02ff */
.L_x_511:
[----:B------:R-:W-:Y:S05]  /*124b0*/  BSYNC B1 ;  /* 0x0000000000017941 */ /* 0x000fea0003800000 */
.L_x_510:
        /* <DEDUP_REMOVED lines=11> */
.L_x_513:
[----:B------:R-:W-:Y:S05]  /*12570*/  BSYNC B1 ;  /* 0x0000000000017941 */ /* 0x000fea0003800000 */
.L_x_512:
[----:B0-----:R-:W-:Y:S01]  /*12580*/  @!P4 IMAD R3, R134, R17, R2 ;  /* 0x000000118603c224 */ /* 0x001fe200078e0202 */
[----:B------:R-:W-:Y:S04]  /*12590*/  BSSY B1, `(.L_x_514) ;  /* 0x0000006000017945 */ /* 0x000fe80003800000 */
[----:B------:R0:W-:Y:S01]  /*125a0*/  @!P4 STG.E.U8 desc[UR36][R8.64+0xd8], R3 ;  /* 0x0000d8030800c986 */ /* 0x0001e2000c101124 */
[----:B------:R-:W-:Y:S05]  /*125b0*/  @P3 BRA `(.L_x_515) ;  /* 0x00000000000c3947 */ /* 0x000fea0003800000 */
[----:B------:R-:W0:Y:S02]  /*125c0*/  LDG.E.U8 R16, desc[UR36][R22.64+0xd9] ;  /* 0x0000d92416107981 */ /* 0x000e24000c1e1100 */
[----:B0-----:R-:W-:-:S05]  /*125d0*/  PRMT R3, R16, 0x8880, RZ ;  /* 0x0000888010037816 */ /* 0x001fca00000000ff */
[----:B------:R-:W-:-:S07]  /*125e0*/  IMAD R2, R3, R18, RZ ;  /* 0x0000001203027224 */ /* 0x000fce00078e02ff */
.L_x_515:
[----:B------:R-:W-:Y:S05]  /*125f0*/  BSYNC B1 ;  /* 0x0000000000017941 */ /* 0x000fea0003800000 */
.L_x_514:
[----:B------:R-:W-:Y:S01]  /*12600*/  @!P3 IMAD R135, R135, R17, R2 ;  /* 0x000000118787b224 */ /* 0x000fe200078e0202 */
[----:B------:R-:W-:Y:S04]  /*12610*/  BSSY B1, `(.L_x_516) ;  /* 0x0000006000017945 */ /* 0x000fe80003800000 */
[----:B------:R0:W-:Y:S01]  /*12620*/  @!P3 STG.E.U8 desc[UR36][R8.64+0xd9], R135 ;  /* 0x0000d9870800b986 */ /* 0x0001e2000c101124 */
[----:B------:R-:W-:Y:S05]  /*12630*/  @P5 BRA `(.L_x_517) ;  /* 0x00000000000c5947 */ /* 0x000fea0003800000 */
[----:B------:R-:W0:Y:S02]  /*12640*/  LDG.E.U8 R16, desc[UR36][R4.64+0xe0] ;  /* 0x0000e02404107981 */ /* 0x000e24000c1e1100 */
[----:B0-----:R-:W-:-:S05]  /*12650*/  PRMT R3, R16, 0x8880, RZ ;  /* 0x0000888010037816 */ /* 0x001fca00000000ff */
[----:B------:R-:W-:-:S07]  /*12660*/  IMAD R2, R3, R18, RZ ;  /* 0x0000001203027224 */ /* 0x000fce00078e02ff */
.L_x_517:
[----:B------:R-:W-:Y:S05]  /*12670*/  BSYNC B1 ;  /* 0x0000000000017941 */ /* 0x000fea0003800000 */
.L_x_516:
[----:B0-----:R-:W-:Y:S01]  /*12680*/  @!P5 IMAD R3, R136, R17, R2 ;  /* 0x000000118803d224 */ /* 0x001fe200078e0202 */
[----:B------:R-:W-:Y:S04]  /*12690*/  BSSY B1, `(.L_x_518) ;  /* 0x0000006000017945 */ /* 0x000fe80003800000 */
[----:B------:R0:W-:Y:S01]  /*126a0*/  @!P5 STG.E.U8 desc[UR36][R6.64+0xe0], R3 ;  /* 0x0000e0030600d986 */ /* 0x0001e2000c101124 */
[----:B------:R-:W-:Y:S05]  /*126b0*/  @P0 BRA `(.L_x_519) ;  /* 0x00000000000c0947 */ /* 0x000fea0003800000 */
[----:B------:R-:W0:Y:S02]  /*126c0*/  LDG.E.U8 R16, desc[UR36][R4.64+0xe1] ;  /* 0x0000e12404107981 */ /* 0x000e24000c1e1100 */
[----:B0-----:R-:W-:-:S05]  /*126d0*/  PRMT R3, R16, 0x8880, RZ ;  /* 0x0000888010037816 */ /* 0x001fca00000000ff */
[----:B------:R-:W-:-:S07]  /*126e0*/  IMAD R2, R3, R18, RZ ;  /* 0x0000001203027224 */ /* 0x000fce00078e02ff */
.L_x_519:
[----:B------:R-:W-:Y:S05]  /*126f0*/  BSYNC B1 ;  /* 0x0000000000017941 */ /* 0x000fea0003800000 */
.L_x_518:
        /* <DEDUP_REMOVED lines=11> */
.L_x_521:
[----:B------:R-:W-:Y:S05]  /*127b0*/  BSYNC B1 ;  /* 0x0000000000017941 */ /* 0x000fea0003800000 */
.L_x_520:
[----:B0-----:R-:W-:Y:S01]  /*127c0*/  @!P4 IMAD R3, R138, R17, R2 ;  /* 0x000000118a03c224 */ /* 0x001fe200078e0202 */
[----:B------:R-:W-:Y:S04]  /*127d0*/  BSSY B1, `(.L_x_522) ;  /* 0x0000006000017945 */ /* 0x000fe80003800000 */
[----:B------:R0:W-:Y:S01]  /*127e0*/  @!P4 STG.E.U8 desc[UR36][R8.64+0xe0], R3 ;  /* 0x0000e0030800c986 */ /* 0x0001e2000c101124 */
[----:B------:R-:W-:Y:S05]  /*127f0*/  @P3 BRA `(.L_x_523) ;  /* 0x00000000000c3947 */ /* 0x000fea0003800000 */
[----:B------:R-:W0:Y:S02]  /*12800*/  LDG.E.U8 R16, desc[UR36][R22.64+0xe1] ;  /* 0x0000e12416107981 */ /* 0x000e24000c1e1100 */
[----:B0-----:R-:W-:-:S05]  /*12810*/  PRMT R3, R16, 0x8880, RZ ;  /* 0x0000888010037816 */ /* 0x001fca00000000ff */
[----:B------:R-:W-:-:S07]  /*12820*/  IMAD R2, R3, R18, RZ ;  /* 0x0000001203027224 */ /* 0x000fce00078e02ff */
.L_x_523:
[----:B------:R-:W-:Y:S05]  /*12830*/  BSYNC B1 ;  /* 0x0000000000017941 */ /* 0x000fea0003800000 */
.L_x_522:
[----:B------:R-:W-:Y:S01]  /*12840*/  @!P3 IMAD R139, R139, R17, R2 ;  /* 0x000000118b8bb224 */ /* 0x000fe200078e0202 */
[----:B------:R-:W-:Y:S04]  /*12850*/  BSSY B1, `(.L_x_524) ;  /* 0x0000006000017945 */ /* 0x000fe80003800000 */
[----:B------:R0:W-:Y:S01]  /*12860*/  @!P3 STG.E.U8 desc[UR36][R8.64+0xe1], R139 ;  /* 0x0000e18b0800b986 */ /* 0x0001e2000c101124 */
[----:B------:R-:W-:Y:S05]  /*12870*/  @P5 BRA `(.L_x_525) ;  /* 0x00000000000c5947 */ /* 0x000fea0003800000 */
[----:B------:R-:W0:Y:S02]  /*12880*/  LDG.E.U8 R16, desc[UR36][R4.64+0xe8] ;  /* 0x0000e82404107981 */ /* 0x000e24000c1e1100 */
[----:B0-----:R-:W-:-:S05]  /*12890*/  PRMT R3, R16, 0x8880, RZ ;  /* 0x0000888010037816 */ /* 0x001fca00000000ff */
[----:B------:R-:W-:-:S07]  /*128a0*/  IMAD R2, R3, R18, RZ ;  /* 0x0000001203027224 */ /* 0x000fce00078e02ff */
.L_x_525:
[----:B------:R-:W-:Y:S05]  /*128b0*/  BSYNC B1 ;  /* 0x0000000000017941 */ /* 0x000fea0003800000 */
.L_x_524:
[----:B0-----:R-:W-:Y:S01]  /*128c0*/  @!P5 IMAD R3, R140, R17, R2 ;  /* 0x000000118c03d224 */ /* 0x001fe200078e0202 */
[----:B------:R-:W-:Y:S04]  /*128d0*/  BSSY B1, `(.L_x_526) ;  /* 0x0000006000017945 */ /* 0x000fe80003800000 */
[----:B------:R0:W-:Y:S01]  /*128e0*/  @!P5 STG.E.U8 desc[UR36][R6.64+0xe8], R3 ;  /* 0x0000e8030600d986 */ /* 0x0001e2000c101124 */
[----:B------:R-:W-:Y:S05]  /*128f0*/  @P0 BRA `(.L_x_527) ;  /* 0x00000000000c0947 */ /* 0x000fea0003800000 */
[----:B------:R-:W0:Y:S02]  /*12900*/  LDG.E.U8 R16, desc[UR36][R4.64+0xe9] ;  /* 0x0000e92404107981 */ /* 0x000e24000c1e1100 */
[----:B0-----:R-:W-:-:S05]  /*12910*/  PRMT R3, R16, 0x8880, RZ ;  /* 0x0000888010037816 */ /* 0x001fca00000000ff */
[----:B------:R-:W-:-:S07]  /*12920*/  IMAD R2, R3, R18, RZ ;  /* 0x0000001203027224 */ /* 0x000fce00078e02ff */
.L_x_527:
[----:B------:R-:W-:Y:S05]  /*12930*/  BSYNC B1 ;  /* 0x0000000000017941 */ /* 0x000fea0003800000 */
.L_x_526:
        /* <DEDUP_REMOVED lines=11> */
.L_x_529:
[----:B------:R-:W-:Y:S05]  /*129f0*/  BSYNC B1 ;  /* 0x0000000000017941 */ /* 0x000fea0003800000 */
.L_x_528:
[----:B0-----:R-:W-:Y:S01]  /*12a00*/  @!P4 IMAD R3, R142, R17, R2 ;  /* 0x000000118e03c224 */ /* 0x001fe200078e0202 */
[----:B------:R-:W-:Y:S04]  /*12a10*/  BSSY B1, `(.L_x_530) ;  /* 0x0000006000017945 */ /* 0x000fe80003800000 */
[----:B------:R0:W-:Y:S01]  /*12a20*/  @!P4 STG.E.U8 desc[UR36][R8.64+0xe8], R3 ;  /* 0x0000e8030800c986 */ /* 0x0001e2000c101124 */
[----:B------:R-:W-:Y:S05]  /*12a30*/  @P3 BRA `(.L_x_531) ;  /* 0x00000000000c3947 */ /* 0x000fea0003800000 */
[----:B------:R-:W0:Y:S02]  /*12a40*/  LDG.E.U8 R16, desc[UR36][R22.64+0xe9] ;  /* 0x0000e92416107981 */ /* 0x000e24000c1e1100 */
[----:B0-----:R-:W-:-:S05]  /*12a50*/  PRMT R3, R16, 0x8880, RZ ;  /* 0x0000888010037816 */ /* 0x001fca00000000ff */
[----:B------:R-:W-:-:S07]  /*12a60*/  IMAD R2, R3, R18, RZ ;  /* 0x0000001203027224 */ /* 0x000fce00078e02ff */
.L_x_531:
[----:B------:R-:W-:Y:S05]  /*12a70*/  BSYNC B1 ;  /* 0x0000000000017941 */ /* 0x000fea0003800000 */
.L_x_530:
[----:B------:R-:W-:Y:S01]  /*12a80*/  @!P3 IMAD R143, R143, R17, R2 ;  /* 0x000000118f8fb224 */ /* 0x000fe200078e0202 */
[----:B------:R-:W-:Y:S04]  /*12a90*/  BSSY B1, `(.L_x_532) ;  /* 0x0000006000017945 */ /* 0x000fe80003800000 */
[----:B------:R0:W-:Y:S01]  /*12aa0*/  @!P3 STG.E.U8 desc[UR36][R8.64+0xe9], R143 ;  /* 0x0000e98f0800b986 */ /* 0x0001e2000c101124 */
[----:B------:R-:W-:Y:S05]  /*12ab0*/  @P5 BRA `(.L_x_533) ;  /* 0x00000000000c5947 */ /* 0x000fea0003800000 */
[----:B------:R-:W0:Y:S02]  /*12ac0*/  LDG.E.U8 R16, desc[UR36][R4.64+0xf0] ;  /* 0x0000f02404107981 */ /* 0x000e24000c1e1100 */
[----:B0-----:R-:W-:-:S05]  /*12ad0*/  PRMT R3, R16, 0x8880, RZ ;  /* 0x0000888010037816 */ /* 0x001fca00000000ff */
[----:B------:R-:W-:-:S07]  /*12ae0*/  IMAD R2, R3, R18, RZ ;  /* 0x0000001203027224 */ /* 0x000fce00078e02ff */
.L_x_533:
[----:B------:R-:W-:Y:S05]  /*12af0*/  BSYNC B1 ;  /* 0x0000000000017941 */ /* 0x000fea0003800000 */
.L_x_532:
[----:B0-----:R-:W-:Y:S01]  /*12b00*/  @!P5 IMAD R3, R144, R17, R2 ;  /* 0x000000119003d224 */ /* 0x001fe200078e0202 */
[----:B------:R-:W-:Y:S04]  /*12b10*/  BSSY B1, `(.L_x_534) ;  /* 0x0000006000017945 */ /* 0x000fe80003800000 */
[----:B------:R0:W-:Y:S01]  /*12b20*/  @!P5 STG.E.U8 desc[UR36][R6.64+0xf0], R3 ;  /* 0x0000f0030600d986 */ /* 0x0001e2000c101124 */
[----:B------:R-:W-:Y:S05]  /*12b30*/  @P0 BRA `(.L_x_535) ;  /* 0x00000000000c0947 */ /* 0x000fea0003800000 */
[----:B------:R-:W0:Y:S02]  /*12b40*/  LDG.E.U8 R16, desc[UR36][R4.64+0xf1] ;  /* 0x0000f12404107981 */ /* 0x000e24000c1e1100 */
[----:B0-----:R-:W-:-:S05]  /*12b50*/  PRMT R3, R16, 0x8880, RZ ;  /* 0x0000888010037816 */ /* 0x001fca00000000ff */
[----:B------:R-:W-:-:S07]  /*12b60*/  IMAD R2, R3, R18, RZ ;  /* 0x0000001203027224 */ /* 0x000fce00078e02ff */
.L_x_535:
[----:B------:R-:W-:Y:S05]  /*12b70*/  BSYNC B1 ;  /* 0x0000000000017941 */ /* 0x000fea0003800000 */
.L_x_534:
[C---:B------:R-:W-:Y:S01]  /*12b80*/  ISETP.LT.OR P4, PT, R0.reuse, 0xf1, !P1 ;  /* 0x000000f10000780c */ /* 0x040fe20004f81670 */
[----:B------:R-:W-:Y:S01]  /*12b90*/  @!P0 IMAD R145, R145, R17, R2 ;  /* 0x0000001191918224 */ /* 0x000fe200078e0202 */
[----:B------:R-:W-:Y:S01]  /*12ba0*/  BSSY B1, `(.L_x_536) ;  /* 0x000000a000017945 */ /* 0x000fe20003800000 */
[C---:B------:R-:W-:Y:S02]  /*12bb0*/  ISETP.LT.OR P3, PT, R0.reuse, 0xf2, !P1 ;  /* 0x000000f20000780c */ /* 0x040fe40004f61670 */
        /* <DEDUP_REMOVED lines=8> */
.L_x_537:
[----:B------:R-:W-:Y:S05]  /*12c40*/  BSYNC B1 ;  /* 0x0000000000017941 */ /* 0x000fea0003800000 */
.L_x_536:
[----:B0-----:R-:W-:Y:S01]  /*12c50*/  @!P4 IMAD R3, R146, R17, R2 ;  /* 0x000000119203c224 */ /* 0x001fe200078e0202 */
[----:B------:R-:W-:Y:S04]  /*12c60*/  BSSY B1, `(.L_x_538) ;  /* 0x0000006000017945 */ /* 0x000fe80003800000 */
[----:B------:R0:W-:Y:S01]  /*12c70*/  @!P4 STG.E.U8 desc[UR36][R8.64+0xf0], R3 ;  /* 0x0000f0030800c986 */ /* 0x0001e2000c101124 */
[----:B------:R-:W-:Y:S05]  /*12c80*/  @P3 BRA `(.L_x_539) ;  /* 0x00000000000c3947 */ /* 0x000fea0003800000 */
[----:B------:R-:W0:Y:S02]  /*12c90*/  LDG.E.U8 R16, desc[UR36][R22.64+0xf1] ;  /* 0x0000f12416107981 */ /* 0x000e24000c1e1100 */
[----:B0-----:R-:W-:-:S05]  /*12ca0*/  PRMT R3, R16, 0x8880, RZ ;  /* 0x0000888010037816 */ /* 0x001fca00000000ff */
[----:B------:R-:W-:-:S07]  /*12cb0*/  IMAD R2, R3, R18, RZ ;  /* 0x0000001203027224 */ /* 0x000fce00078e02ff */
.L_x_539:
[----:B------:R-:W-:Y:S05]  /*12cc0*/  BSYNC B1 ;  /* 0x0000000000017941 */ /* 0x000fea0003800000 */
.L_x_538:
[----:B------:R-:W-:Y:S01]  /*12cd0*/  @!P3 IMAD R147, R147, R17, R2 ;  /* 0x000000119393b224 */ /* 0x000fe200078e0202 */
[----:B------:R-:W-:Y:S04]  /*12ce0*/  BSSY B1, `(.L_x_540) ;  /* 0x0000006000017945 */ /* 0x000fe80003800000 */
[----:B------:R0:W-:Y:S01]  /*12cf0*/  @!P3 STG.E.U8 desc[UR36][R8.64+0xf1], R147 ;  /* 0x0000f1930800b986 */ /* 0x0001e2000c101124 */
[----:B------:R-:W-:Y:S05]  /*12d00*/  @P0 BRA `(.L_x_541) ;  /* 0x00000000000c0947 */ /* 0x000fea0003800000 */
[----:B------:R-:W0:Y:S02]  /*12d10*/  LDG.E.U8 R16, desc[UR36][R4.64+0xf8] ;  /* 0x0000f82404107981 */ /* 0x000e24000c1e1100 */
[----:B0-----:R-:W-:-:S05]  /*12d20*/  PRMT R3, R16, 0x8880, RZ ;  /* 0x0000888010037816 */ /* 0x001fca00000000ff */
[----:B------:R-:W-:-:S07]  /*12d30*/  IMAD R2, R3, R18, RZ ;  /* 0x0000001203027224 */ /* 0x000fce00078e02ff */
.L_x_541:
[----:B------:R-:W-:Y:S05]  /*12d40*/  BSYNC B1 ;  /* 0x0000000000017941 */ /* 0x000fea0003800000 */
.L_x_540:
[----:B0-----:R-:W-:Y:S01]  /*12d50*/  @!P0 IMAD R3, R148, R17, R2 ;  /* 0x0000001194038224 */ /* 0x001fe200078e0202 */
[----:B------:R-:W-:Y:S04]  /*12d60*/  BSSY B1, `(.L_x_542) ;  /* 0x0000006000017945 */ /* 0x000fe80003800000 */
[----:B------:R0:W-:Y:S01]  /*12d70*/  @!P0 STG.E.U8 desc[UR36][R6.64+0xf8], R3 ;  /* 0x0000f80306008986 */ /* 0x0001e2000c101124 */
[----:B------:R-:W-:Y:S05]  /*12d80*/  @P2 BRA `(.L_x_543) ;  /* 0x00000000000c2947 */ /* 0x000fea0003800000 */
[----:B------:R-:W0:Y:S02]  /*12d90*/  LDG.E.U8 R16, desc[UR36][R4.64+0xf9] ;  /* 0x0000f92404107981 */ /* 0x000e24000c1e1100 */
[----:B0-----:R-:W-:-:S05]  /*12da0*/  PRMT R3, R16, 0x8880, RZ ;  /* 0x0000888010037816 */ /* 0x001fca00000000ff */
[----:B------:R-:W-:-:S07]  /*12db0*/  IMAD R2, R3, R18, RZ ;  /* 0x0000001203027224 */ /* 0x000fce00078e02ff */
.L_x_543:
[----:B------:R-:W-:Y:S05]  /*12dc0*/  BSYNC B1 ;  /* 0x0000000000017941 */ /* 0x000fea0003800000 */
.L_x_542:
[----:B------:R-:W-:Y:S01]  /*12dd0*/  @!P2 IMAD R149, R149, R17, R2 ;  /* 0x000000119595a224 */ /* 0x000fe200078e0202 */
[----:B------:R-:W-:Y:S04]  /*12de0*/  BSSY B1, `(.L_x_544) ;  /* 0x0000006000017945 */ /* 0x000fe80003800000 */
[----:B------:R0:W-:Y:S01]  /*12df0*/  @!P2 STG.E.U8 desc[UR36][R6.64+0xf9], R149 ;  /* 0x0000f9950600a986 */ /* 0x0001e2000c101124 */
[----:B------:R-:W-:Y:S05]  /*12e00*/  @P5 BRA `(.L_x_545) ;  /* 0x00000000000c5947 */ /* 0x000fea0003800000 */
[----:B------:R-:W0:Y:S02]  /*12e10*/  LDG.E.U8 R16, desc[UR36][R22.64+0xf8] ;  /* 0x0000f82416107981 */ /* 0x000e24000c1e1100 */
[----:B0-----:R-:W-:-:S05]  /*12e20*/  PRMT R3, R16, 0x8880, RZ ;  /* 0x0000888010037816 */ /* 0x001fca00000000ff */
[----:B------:R-:W-:-:S07]  /*12e30*/  IMAD R2, R3, R18, RZ ;  /* 0x0000001203027224 */ /* 0x000fce00078e02ff */
.L_x_545:
[----:B------:R-:W-:Y:S05]  /*12e40*/  BSYNC B1 ;  /* 0x0000000000017941 */ /* 0x000fea0003800000 */
.L_x_544:
[----:B0-----:R-:W-:Y:S01]  /*12e50*/  @!P5 IMAD R3, R150, R17, R2 ;  /* 0x000000119603d224 */ /* 0x001fe200078e0202 */
[----:B------:R-:W-:Y:S01]  /*12e60*/  ISETP.LT.OR P1, PT, R0, 0xfa, !P1 ;  /* 0x000000fa0000780c */ /* 0x000fe20004f21670 */
[----:B------:R-:W-:Y:S03]  /*12e70*/  BSSY B1, `(.L_x_546) ;  /* 0x0000006000017945 */ /* 0x000fe60003800000 */
[----:B------:R0:W-:Y:S09]  /*12e80*/  @!P5 STG.E.U8 desc[UR36][R8.64+0xf8], R3 ;  /* 0x0000f8030800d986 */ /* 0x0001f2000c101124 */
[----:B------:R-:W-:Y:S05]  /*12e90*/  @P1 BRA `(.L_x_547) ;  /* 0x00000000000c1947 */ /* 0x000fea0003800000 */
[----:B------:R-:W0:Y:S02]  /*12ea0*/  LDG.E.U8 R16, desc[UR36][R22.64+0xf9] ;  /* 0x0000f92416107981 */ /* 0x000e24000c1e1100 */
[----:B0-----:R-:W-:-:S05]  /*12eb0*/  PRMT R3, R16, 0x8880, RZ ;  /* 0x0000888010037816 */ /* 0x001fca00000000ff */
[----:B------:R-:W-:-:S07]  /*12ec0*/  IMAD R2, R3, R18, RZ ;  /* 0x0000001203027224 */ /* 0x000fce00078e02ff */
.L_x_547:
[----:B------:R-:W-:Y:S05]  /*12ed0*/  BSYNC B1 ;  /* 0x0000000000017941 */ /* 0x000fea0003800000 */
.L_x_546:
[----:B------:R-:W-:Y:S01]  /*12ee0*/  IMAD R151, R151, R17, R2 ;  /* 0x0000001197977224 */ /* 0x000fe200078e0202 */
[----:B------:R-:W-:Y:S06]  /*12ef0*/  @P1 BRA `(.L_x_548) ;  /* 0x0000003800181947 */ /* 0x000fec0003800000 */
[----:B------:R0:W-:Y:S01]  /*12f00*/  STG.E.U8 desc[UR36][R8.64+0xf9], R151 ;  /* 0x0000f99708007986 */ /* 0x0001e2000c101124 */
[----:B------:R-:W-:Y:S05]  /*12f10*/  BRA `(.L_x_548) ;  /* 0x0000003800107947 */ /* 0x000fea0003800000 */
.L_x_35:
[----:B------:R-:W2:Y:S04]  /*12f20*/  LDL.LU R2, [R1] ;  /* 0x0000000001027983 */ /* 0x000ea80000300800 */
[----:B------:R-:W3:Y:S04]  /*12f30*/  LDL.LU R3, [R1+0x14] ;  /* 0x0000140001037983 */ /* 0x000ee80000300800 */
[----:B------:R-:W4:Y:S04]  /*12f40*/  LDL.LU R13, [R1+0x94] ;  /* 0x00009400010d7983 */ /* 0x000f280000300800 */
[----:B------:R-:W5:Y:S04]  /*12f50*/  LDL.LU R15, [R1+0x98] ;  /* 0x00009800010f7983 */ /* 0x000f680000300800 */
        /* <DEDUP_REMOVED lines=61> */
[----:B------:R-:W5:Y:S01]  /*13330*/  LDL.LU R176, [R1+0x194] ;  /* 0x0001940001b07983 */ /* 0x000f620000300800 */
[----:B------:R-:W-:-:S03]  /*13340*/  ISETP.GE.AND P2, PT, R154, 0x1, PT ;  /* 0x000000019a00780c */ /* 0x000fc60003f46270 */
[----:B------:R-:W5:Y:S04]  /*13350*/  LDL.LU R175, [R1+0x198] ;  /* 0x0001980001af7983 */ /* 0x000f680000300800 */
[----:B------:R-:W5:Y:S04]  /*13360*/  LDL.LU R174, [R1+0x19c] ;  /* 0x00019c0001ae7983 */ /* 0x000f680000300800 */
[----:B------:R-:W5:Y:S04]  /*13370*/  LDL.LU R173, [R1+0x1a0] ;  /* 0x0001a00001ad7983 */ /* 0x000f680000300800 */
[----:B------:R-:W5:Y:S01]  /*13380*/  LDL.LU R172, [R1+0x1a4] ;  /* 0x0001a40001ac7983 */ /* 0x000f620000300800 */
[----:B------:R-:W-:-:S03]  /*13390*/  ISETP.LT.OR P0, PT, R0, 0x1, !P2 ;  /* 0x000000010000780c */ /* 0x000fc60005701670 */
        /* <DEDUP_REMOVED lines=13> */
[----:B--2---:R-:W-:-:S03]  /*13470*/  @!P0 IMAD R2, R2, R17, RZ ;  /* 0x0000001102028224 */ /* 0x004fc600078e02ff */
        /* <DEDUP_REMOVED lines=9> */
[----:B------:R0:W-:Y:S04]  /*13510*/  @!P0 STG.E.U8 desc[UR36][R4.64], R2 ;  /* 0x0000000204008986 */ /* 0x0001e8000c101124 */
[----:B0-----:R-:W3:Y:S01]  /*13520*/  LDL.LU R2, [R1+0x4] ;  /* 0x0000040001027983 */ /* 0x001ee20000300800 */
[----:B------:R-:W-:-:S02]  /*13530*/  ISETP.LT.OR P0, PT, R0, 0x2, !P2 ;  /* 0x000000020000780c */ /* 0x000fc40005701670 */
[----:B------:R-:W-:-:S11]  /*13540*/  ISETP.GE.AND P1, PT, R154, 0x9, PT ;  /* 0x000000099a00780c */ /* 0x000fd60003f26270 */
[----:B---3--:R-:W-:-:S05]  /*13550*/  @!P0 IMAD R2, R2, R17, RZ ;  /* 0x0000001102028224 */ /* 0x008fca00078e02ff */
[----:B------:R0:W-:Y:S04]  /*13560*/  @!P0 STG.E.U8 desc[UR36][R4.64+0x1], R2 ;  /* 0x0000010204008986 */ /* 0x0001e8000c101124 */
[----:B0-----:R-:W3:Y:S01]  /*13570*/  LDL.LU R2, [R1+0x8] ;  /* 0x0000080001027983 */ /* 0x001ee20000300800 */
[----:B------:R-:W-:-:S13]  /*13580*/  ISETP.LT.OR P0, PT, R0, 0x1, !P1 ;  /* 0x000000010000780c */ /* 0x000fda0004f01670 */
[----:B---3--:R-:W-:-:S05]  /*13590*/  @!P0 IMAD R2, R2, R17, RZ ;  /* 0x0000001102028224 */ /* 0x008fca00078e02ff */
[----:B------:R0:W-:Y:S04]  /*135a0*/  @!P0 STG.E.U8 desc[UR36][R10.64], R2 ;  /* 0x000000020a008986 */ /* 0x0001e8000c101124 */
[----:B0-----:R-:W3:Y:S01]  /*135b0*/  LDL.LU R2, [R1+0xc] ;  /* 0x00000c0001027983 */ /* 0x001ee20000300800 */
[C---:B------:R-:W-:Y:S02]  /*135c0*/  ISETP.LT.OR P0, PT, R0.reuse, 0x2, !P1 ;  /* 0x000000020000780c */ /* 0x040fe40004f01670 */
[C---:B------:R-:W-:Y:S02]  /*135d0*/  ISETP.LT.OR P4, PT, R0.reuse, 0x9, !P2 ;  /* 0x000000090000780c */ /* 0x040fe40005781670 */
[C---:B------:R-:W-:Y:S02]  /*135e0*/  ISETP.LT.OR P3, PT, R0.reuse, 0xa, !P2 ;  /* 0x0000000a0000780c */ /* 0x040fe40005761670 */
[----:B------:R-:W-:-:S07]  /*135f0*/  ISETP.LT.OR P5, PT, R0, 0x9, !P1 ;  /* 0x000000090000780c */ /* 0x000fce0004fa1670 */
[----:B---3--:R-:W-:-:S05]  /*13600*/  @!P0 IMAD R2, R2, R17, RZ ;  /* 0x0000001102028224 */ /* 0x008fca00078e02ff */
[----:B------:R0:W-:Y:S04]  /*13610*/  @!P0 STG.E.U8 desc[UR36][R10.64+0x1], R2 ;  /* 0x000001020a008986 */ /* 0x0001e8000c101124 */
[----:B0-----:R-:W3:Y:S01]  /*13620*/  LDL.LU R2, [R1+0x10] ;  /* 0x0000100001027983 */ /* 0x001ee20000300800 */
[-C--:B------:R-:W-:Y:S01]  /*13630*/  @!P3 IMAD R3, R3, R17.reuse, RZ ;  /* 0x000000110303b224 */ /* 0x080fe200078e02ff */
[----:B------:R-:W-:Y:S01]  /*13640*/  ISETP.LT.OR P0, PT, R0, 0xa, !P1 ;  /* 0x0000000a0000780c */ /* 0x000fe20004f01670 */
[----:B---3--:R-:W-:-:S05]  /*13650*/  @!P4 IMAD R2, R2, R17, RZ ;  /* 0x000000110202c224 */ /* 0x008fca00078e02ff */
[----:B------:R0:W-:Y:S04]  /*13660*/  @!P4 STG.E.U8 desc[UR36][R4.64+0x8], R2 ;  /* 0x000008020400c986 */ /* 0x0001e8000c101124 */
[----:B0-----:R-:W3:Y:S01]  /*13670*/  LDL.LU R2, [R1+0x18] ;  /* 0x0000180001027983 */ /* 0x001ee20000300800 */
[----:B------:R-:W-:-:S03]  /*13680*/  ISETP.LT.OR P4, PT, R0, 0x11, !P2 ;  /* 0x000000110000780c */ /* 0x000fc60005781670 */
[----:B------:R0:W-:Y:S04]  /*13690*/  @!P3 STG.E.U8 desc[UR36][R4.64+0x9], R3 ;  /* 0x000009030400b986 */ /* 0x0001e8000c101124 */
[----:B0-----:R-:W4:Y:S01]  /*136a0*/  LDL.LU R3, [R1+0x24] ;  /* 0x0000240001037983 */ /* 0x001f220000300800 */
[----:B---3--:R-:W-:-:S05]  /*136b0*/  @!P5 IMAD R2, R2, R17, RZ ;  /* 0x000000110202d224 */ /* 0x008fca00078e02ff */
[----:B------:R0:W-:Y:S04]  /*136c0*/  @!P5 STG.E.U8 desc[UR36][R10.64+0x8], R2 ;  /* 0x000008020a00d986 */ /* 0x0001e8000c101124 */
[----:B0-----:R-:W3:Y:S02]  /*136d0*/  LDL.LU R2, [R1+0x1c] ;  /* 0x00001c0001027983 */ /* 0x001ee40000300800 */
[----:B---3--:R-:W-:-:S05]  /*136e0*/  @!P0 IMAD R2, R2, R17, RZ ;  /* 0x0000001102028224 */ /* 0x008fca00078e02ff */
[----:B------:R0:W-:Y:S04]  /*136f0*/  @!P0 STG.E.U8 desc[UR36][R10.64+0x9], R2 ;  /* 0x000009020a008986 */ /* 0x0001e8000c101124 */
[----:B0-----:R-:W3:Y:S01]  /*13700*/  LDL.LU R2, [R1+0x20] ;  /* 0x0000200001027983 */ /* 0x001ee20000300800 */
[C---:B------:R-:W-:Y:S02]  /*13710*/  ISETP.LT.OR P3, PT, R0.reuse, 0x12, !P2 ;  /* 0x000000120000780c */ /* 0x040fe40005761670 */
[----:B------:R-:W-:Y:S01]  /*13720*/  ISETP.LT.OR P5, PT, R0, 0x11, !P1 ;  /* 0x000000110000780c */ /* 0x000fe20004fa1670 */
[----:B---3--:R-:W-:-:S05]  /*13730*/  @!P4 IMAD R2, R2, R17, RZ ;  /* 0x000000110202c224 */ /* 0x008fca00078e02ff */
[----:B------:R0:W-:Y:S04]  /*13740*/  @!P4 STG.E.U8 desc[UR36][R4.64+0x10], R2 ;  /* 0x000010020400c986 */ /* 0x0001e8000c101124 */
[----:B0-----:R-:W3:Y:S01]  /*13750*/  LDL.LU R2, [R1+0x28] ;  /* 0x0000280001027983 */ /* 0x001ee20000300800 */
[----:B----4-:R-:W-:-:S05]  /*13760*/  @!P3 IMAD R3, R3, R17, RZ ;  /* 0x000000110303b224 */ /* 0x010fca00078e02ff */
[----:B------:R0:W-:Y:S04]  /*13770*/  @!P3 STG.E.U8 desc[UR36][R4.64+0x11], R3 ;  /* 0x000011030400b986 */ /* 0x0001e8000c101124 */
[----:B0-----:R-:W4:Y:S01]  /*13780*/  LDL.LU R3, [R1+0x34] ;  /* 0x0000340001037983 */ /* 0x001f220000300800 */
[----:B---3--:R-:W-:-:S05]  /*13790*/  @!P5 IMAD R2, R2, R17, RZ ;  /* 0x000000110202d224 */ /* 0x008fca00078e02ff */
[----:B------:R0:W-:Y:S04]  /*137a0*/  @!P5 STG.E.U8 desc[UR36][R10.64+0x10], R2 ;  /* 0x000010020a00d986 */ /* 0x0001e8000c101124 */
[----:B0-----:R-:W3:Y:S01]  /*137b0*/  LDL.LU R2, [R1+0x2c] ;  /* 0x00002c0001027983 */ /* 0x001ee20000300800 */
[C---:B------:R-:W-:Y:S02]  /*137c0*/  ISETP.LT.OR P0, PT, R0.reuse, 0x12, !P1 ;  /* 0x000000120000780c */ /* 0x040fe40004f01670 */
[----:B------:R-:W-:-:S11]  /*137d0*/  ISETP.LT.OR P4, PT, R0, 0x19, !P2 ;  /* 0x000000190000780c */ /* 0x000fd60005781670 */
        /* <DEDUP_REMOVED lines=35> */
[----:B------:R-:W-:-:S13]  /*13a10*/  ISETP.LT.OR P5, PT, R0, 0x2a, !P2 ;  /* 0x0000002a0000780c */ /* 0x000fda00057a1670 */
[----:B----4-:R-:W-:-:S05]  /*13a20*/  @!P5 IMAD R3, R3, R17, RZ ;  /* 0x000000110303d224 */ /* 0x010fca00078e02ff */
[----:B------:R-:W-:Y:S01]  /*13a30*/  @!P5 STG.E.U8 desc[UR36][R4.64+0x29], R3 ;  /* 0x000029030400d986 */ /* 0x000fe2000c101124 */
[----:B---3--:R-:W-:-:S05]  /*13a40*/  @!P4 IMAD R2, R2, R17, RZ ;  /* 0x000000110202c224 */ /* 0x008fca00078e02ff */
[----:B------:R0:W-:Y:S04]  /*13a50*/  @!P4 STG.E.U8 desc[UR36][R4.64+0x28], R2 ;  /* 0x000028020400c986 */ /* 0x0001e8000c101124 */
[----:B0-----:R-:W3:Y:S04]  /*13a60*/  LDL.LU R2, [R1+0x58] ;  /* 0x0000580001027983 */ /* 0x001ee80000300800 */
[----:B------:R-:W4:Y:S01]  /*13a70*/  LDL.LU R3, [R1+0x5c] ;  /* 0x00005c0001037983 */ /* 0x000f220000300800 */
[C---:B------:R-:W-:Y:S02]  /*13a80*/  ISETP.LT.OR P0, PT, R0.reuse, 0x29, !P1 ;  /* 0x000000290000780c */ /* 0x040fe40004f01670 */
[----:B------:R-:W-:-:S11]  /*13a90*/  ISETP.LT.OR P3, PT, R0, 0x2a, !P1 ;  /* 0x0000002a0000780c */ /* 0x000fd60004f61670 */
[----:B---3--:R-:W-:-:S05]  /*13aa0*/  @!P0 IMAD R2, R2, R17, RZ ;  /* 0x0000001102028224 */ /* 0x008fca00078e02ff */
[----:B------:R0:W-:Y:S04]  /*13ab0*/  @!P0 STG.E.U8 desc[UR36][R10.64+0x28], R2 ;  /* 0x000028020a008986 */ /* 0x0001e8000c101124 */
[----:B0-----:R-:W3:Y:S01]  /*13ac0*/  LDL.LU R2, [R1+0x60] ;  /* 0x0000600001027983 */ /* 0x001ee20000300800 */
[----:B----4-:R-:W-:-:S05]  /*13ad0*/  @!P3 IMAD R3, R3, R17, RZ ;  /* 0x000000110303b224 */ /* 0x010fca00078e02ff */
[----:B------:R0:W-:Y:S04]  /*13ae0*/  @!P3 STG.E.U8 desc[UR36][R10.64+0x29], R3 ;  /* 0x000029030a00b986 */ /* 0x0001e8000c101124 */
[----:B0-----:R-:W4:Y:S01]  /*13af0*/  LDL.LU R3, [R1+0x64] ;  /* 0x0000640001037983 */ /* 0x001f220000300800 */
        /* <DEDUP_REMOVED lines=49> */
[C---:B------:R-:W-:Y:S02]  /*13e10*/  ISETP.LT.OR P5, PT, R0.reuse, 0x4a, !P2 ;  /* 0x0000004a0000780c */ /* 0x040fe400057a1670 */
[C---:B------:R-:W-:Y:S02]  /*13e20*/  ISETP.LT.OR P0, PT, R0.reuse, 0x49, !P1 ;  /* 0x000000490000780c */ /* 0x040fe40004f01670 */
[----:B------:R-:W-:-:S09]  /*13e30*/  ISETP.LT.OR P3, PT, R0, 0x4a, !P1 ;  /* 0x0000004a0000780c */ /* 0x000fd20004f61670 */
[-C--:B------:R-:W-:Y:S02]  /*13e40*/  @!P5 IMAD R13, R13, R17.reuse, RZ ;  /* 0x000000110d0dd224 */ /* 0x080fe400078e02ff */
[-C--:B-----5:R-:W-:Y:S02]  /*13e50*/  @!P0 IMAD R15, R15, R17.reuse, RZ ;  /* 0x000000110f0f8224 */ /* 0x0a0fe400078e02ff */
[----:B------:R-:W-:Y:S01]  /*13e60*/  @!P3 IMAD R21, R21, R17, RZ ;  /* 0x000000111515b224 */ /* 0x000fe200078e02ff */
[----:B------:R0:W-:Y:S01]  /*13e70*/  @!P5 STG.E.U8 desc[UR36][R4.64+0x49], R13 ;  /* 0x0000490d0400d986 */ /* 0x0001e2000c101124 */
[----:B------:R-:W-:-:S13]  /*13e80*/  ISETP.LT.OR P5, PT, R0, 0x52, !P2 ;  /* 0x000000520000780c */ /* 0x000fda00057a1670 */
[-C--:B------:R-:W-:Y:S02]  /*13e90*/  @!P5 IMAD R23, R23, R17.reuse, RZ ;  /* 0x000000111717d224 */ /* 0x080fe400078e02ff */
[----:B---3--:R-:W-:-:S05]  /*13ea0*/  @!P4 IMAD R2, R2, R17, RZ ;  /* 0x000000110202c224 */ /* 0x008fca00078e02ff */
[----:B------:R-:W-:Y:S01]  /*13eb0*/  @!P4 STG.E.U8 desc[UR36][R4.64+0x48], R2 ;  /* 0x000048020400c986 */ /* 0x000fe2000c101124 */
[----:B------:R-:W-:-:S03]  /*13ec0*/  ISETP.LT.OR P4, PT, R0, 0x51, !P2 ;  /* 0x000000510000780c */ /* 0x000fc60005781670 */
[----:B------:R1:W-:Y:S01]  /*13ed0*/  @!P0 STG.E.U8 desc[UR36][R10.64+0x48], R15 ;  /* 0x0000480f0a008986 */ /* 0x0003e2000c101124 */
[----:B------:R-:W-:-:S03]  /*13ee0*/  ISETP.LT.OR P0, PT, R0, 0x51, !P1 ;  /* 0x000000510000780c */ /* 0x000fc60004f01670 */
[----:B------:R3:W-:Y:S01]  /*13ef0*/  @!P3 STG.E.U8 desc[UR36][R10.64+0x49], R21 ;  /* 0x000049150a00b986 */ /* 0x0007e2000c101124 */
[----:B------:R-:W-:-:S05]  /*13f00*/  ISETP.LT.OR P3, PT, R0, 0x52, !P1 ;  /* 0x000000520000780c */ /* 0x000fca0004f61670 */
[----:B----4-:R-:W-:-:S05]  /*13f10*/  @!P4 IMAD R3, R3, R17, RZ ;  /* 0x000000110303c224 */ /* 0x010fca00078e02ff */
[----:B------:R4:W-:Y:S01]  /*13f20*/  @!P4 STG.E.U8 desc[UR36][R4.64+0x50], R3 ;  /* 0x000050030400c986 */ /* 0x0009e2000c101124 */
[----:B------:R-:W-:Y:S01]  /*13f30*/  ISETP.LT.OR P4, PT, R0, 0x59, !P2 ;  /* 0x000000590000780c */ /* 0x000fe20005781670 */
[-C--:B0-----:R-:W-:Y:S02]  /*13f40*/  @!P0 IMAD R13, R235, R17.reuse, RZ ;  /* 0x00000011eb0d8224 */ /* 0x081fe400078e02ff */
[----:B------:R0:W-:Y:S01]  /*13f50*/  @!P5 STG.E.U8 desc[UR36][R4.64+0x51], R23 ;  /* 0x000051170400d986 */ /* 0x0001e2000c101124 */
[----:B-1----:R-:W-:Y:S01]  /*13f60*/  @!P3 IMAD R15, R234, R17, RZ ;  /* 0x00000011ea0fb224 */ /* 0x002fe200078e02ff */
[C---:B------:R-:W-:Y:S02]  /*13f70*/  ISETP.LT.OR P5, PT, R0.reuse, 0x5a, !P2 ;  /* 0x0000005a0000780c */ /* 0x040fe400057a1670 */
[----:B------:R1:W-:Y:S01]  /*13f80*/  @!P0 STG.E.U8 desc[UR36][R10.64+0x50], R13 ;  /* 0x0000500d0a008986 */ /* 0x0003e2000c101124 */
[----:B------:R-:W-:-:S05]  /*13f90*/  ISETP.LT.OR P0, PT, R0, 0x59, !P1 ;  /* 0x000000590000780c */ /* 0x000fca0004f01670 */
[----:B---3--:R-:W-:Y:S01]  /*13fa0*/  @!P4 IMAD R21, R233, R17, RZ ;  /* 0x00000011e915c224 */ /* 0x008fe200078e02ff */
[----:B------:R3:W-:Y:S01]  /*13fb0*/  @!P3 STG.E.U8 desc[UR36][R10.64+0x51], R15 ;  /* 0x0000510f0a00b986 */ /* 0x0007e2000c101124 */
[----:B------:R-:W-:-:S03]  /*13fc0*/  ISETP.LT.OR P3, PT, R0, 0x5a, !P1 ;  /* 0x0000005a0000780c */ /* 0x000fc60004f61670 */
[----:B------:R5:W-:Y:S01]  /*13fd0*/  @!P4 STG.E.U8 desc[UR36][R4.64+0x58], R21 ;  /* 0x000058150400c986 */ /* 0x000be2000c101124 */
[----:B------:R-:W-:Y:S01]  /*13fe0*/  ISETP.LT.OR P4, PT, R0, 0x61, !P2 ;  /* 0x000000610000780c */ /* 0x000fe20005781670 */
[-C--:B----4-:R-:W-:Y:S02]  /*13ff0*/  @!P5 IMAD R3, R232, R17.reuse, RZ ;  /* 0x00000011e803d224 */ /* 0x090fe400078e02ff */
[----:B0-----:R-:W-:-:S03]  /*14000*/  @!P0 IMAD R23, R231, R17, RZ ;  /* 0x00000011e7178224 */ /* 0x001fc600078e02ff */
[----:B------:R0:W-:Y:S01]  /*14010*/  @!P5 STG.E.U8 desc[UR36][R4.64+0x59], R3 ;  /* 0x000059030400d986 */ /* 0x0001e2000c101124 */
[----:B------:R-:W-:Y:S02]  /*14020*/  ISETP.LT.OR P5, PT, R0, 0x62, !P2 ;  /* 0x000000620000780c */ /* 0x000fe400057a1670 */
[-C--:B-1----:R-:W-:Y:S01]  /*14030*/  @!P3 IMAD R13, R230, R17.reuse, RZ ;  /* 0x00000011e60db224 */ /* 0x082fe200078e02ff */
[----:B------:R1:W-:Y:S01]  /*14040*/  @!P0 STG.E.U8 desc[UR36][R10.64+0x58], R23 ;  /* 0x000058170a008986 */ /* 0x0003e2000c101124 */
[C---:B------:R-:W-:Y:S02]  /*14050*/  ISETP.LT.OR P0, PT, R0.reuse, 0x61, !P1 ;  /* 0x000000610000780c */ /* 0x040fe40004f01670 */
[----:B---3--:R-:W-:Y:S01]  /*14060*/  @!P4 IMAD R15, R229, R17, RZ ;  /* 0x00000011e50fc224 */ /* 0x008fe200078e02ff */
[----:B------:R3:W-:Y:S01]  /*14070*/  @!P3 STG.E.U8 desc[UR36][R10.64+0x59], R13 ;  /* 0x0000590d0a00b986 */ /* 0x0007e2000c101124 */
[----:B------:R-:W-:-:S03]  /*14080*/  ISETP.LT.OR P3, PT, R0, 0x62, !P1 ;  /* 0x000000620000780c */ /* 0x000fc60004f61670 */
[----:B------:R4:W-:Y:S01]  /*14090*/  @!P4 STG.E.U8 desc[UR36][R4.64+0x60], R15 ;  /* 0x0000600f0400c986 */ /* 0x0009e2000c101124 */
[----:B------:R-:W-:Y:S01]  /*140a0*/  ISETP.LT.OR P4, PT, R0, 0x69, !P2 ;  /* 0x000000690000780c */ /* 0x000fe20005781670 */
[----:B-----5:R-:W-:-:S04]  /*140b0*/  @!P5 IMAD R21, R228, R17, RZ ;  /* 0x00000011e415d224 */ /* 0x020fc800078e02ff */
[-C--:B0-----:R-:W-:Y:S01]  /*140c0*/  @!P0 IMAD R3, R227, R17.reuse, RZ ;  /* 0x00000011e3038224 */ /* 0x081fe200078e02ff */
        /* <DEDUP_REMOVED lines=10> */
[----:B----4-:R-:W-:-:S04]  /*14170*/  @!P5 IMAD R15, R224, R17, RZ ;  /* 0x00000011e00fd224 */ /* 0x010fc800078e02ff */
        /* <DEDUP_REMOVED lines=195> */
[-C--:B--2---:R-:W-:Y:S01]  /*14db0*/  @!P3 IMAD R21, R158, R17.reuse, RZ ;  /* 0x000000119e15b224 */ /* 0x084fe200078e02ff */
[----:B------:R2:W-:Y:S01]  /*14dc0*/  @!P0 STG.E.U8 desc[UR36][R10.64+0xe8], R15 ;  /* 0x0000e80f0a008986 */ /* 0x0005e2000c101124 */
[C---:B------:R-:W-:Y:S02]  /*14dd0*/  ISETP.LT.OR P0, PT, R0.reuse, 0xf1, !P1 ;  /* 0x000000f10000780c */ /* 0x040fe40004f01670 */
[----:B-1----:R-:W-:Y:S01]  /*14de0*/  @!P4 IMAD R3, R157, R17, RZ ;  /* 0x000000119d03c224 */ /* 0x002fe200078e02ff */
[----:B------:R1:W-:Y:S01]  /*14df0*/  @!P3 STG.E.U8 desc[UR36][R10.64+0xe9], R21 ;  /* 0x0000e9150a00b986 */ /* 0x0003e2000c101124 */
[----:B------:R-:W-:-:S03]  /*14e00*/  ISETP.LT.OR P3, PT, R0, 0xf2, !P1 ;  /* 0x000000f20000780c */ /* 0x000fc60004f61670 */
[----:B------:R4:W-:Y:S01]  /*14e10*/  @!P4 STG.E.U8 desc[UR36][R4.64+0xf0], R3 ;  /* 0x0000f0030400c986 */ /* 0x0009e2000c101124 */
[----:B------:R-:W-:Y:S01]  /*14e20*/  ISETP.LT.OR P4, PT, R0, 0xf9, !P2 ;  /* 0x000000f90000780c */ /* 0x000fe20005781670 */
[----:B---3--:R-:W-:-:S04]  /*14e30*/  @!P5 IMAD R23, R156, R17, RZ ;  /* 0x000000119c17d224 */ /* 0x008fc800078e02ff */
[-C--:B0-----:R-:W-:Y:S01]  /*14e40*/  @!P0 IMAD R13, R153, R17.reuse, RZ ;  /* 0x00000011990d8224 */ /* 0x081fe200078e02ff */
[----:B------:R0:W-:Y:S01]  /*14e50*/  @!P5 STG.E.U8 desc[UR36][R4.64+0xf1], R23 ;  /* 0x0000f1170400d986 */ /* 0x0001e2000c101124 */
[----:B------:R-:W-:Y:S02]  /*14e60*/  ISETP.LT.OR P2, PT, R0, 0xfa, !P2 ;  /* 0x000000fa0000780c */ /* 0x000fe40005741670 */
[-C--:B--2---:R-:W-:Y:S01]  /*14e70*/  @!P3 IMAD R15, R152, R17.reuse, RZ ;  /* 0x00000011980fb224 */ /* 0x084fe200078e02ff */
[----:B------:R2:W-:Y:S01]  /*14e80*/  @!P0 STG.E.U8 desc[UR36][R10.64+0xf0], R13 ;  /* 0x0000f00d0a008986 */ /* 0x0005e2000c101124 */
[----:B------:R-:W-:Y:S02]  /*14e90*/  ISETP.GE.AND P0, PT, R154, 0x81, PT ;  /* 0x000000819a00780c */ /* 0x000fe40003f06270 */
[----:B-1----:R-:W-:Y:S01]  /*14ea0*/  @!P4 IMAD R21, R22, R17, RZ ;  /* 0x000000111615c224 */ /* 0x002fe200078e02ff */
[C---:B------:R-:W-:Y:S01]  /*14eb0*/  ISETP.LT.OR P5, PT, R0.reuse, 0xf9, !P1 ;  /* 0x000000f90000780c */ /* 0x040fe20004fa1670 */
[----:B------:R1:W-:Y:S01]  /*14ec0*/  @!P3 STG.E.U8 desc[UR36][R10.64+0xf1], R15 ;  /* 0x0000f10f0a00b986 */ /* 0x0003e2000c101124 */
[----:B------:R-:W-:-:S02]  /*14ed0*/  ISETP.LT.OR P1, PT, R0, 0xfa, !P1 ;  /* 0x000000fa0000780c */ /* 0x000fc40004f21670 */
[C---:B------:R-:W-:Y:S01]  /*14ee0*/  ISETP.LT.OR P3, PT, R0.reuse, 0x1, !P0 ;  /* 0x000000010000780c */ /* 0x040fe20004761670 */
[----:B------:R-:W-:Y:S01]  /*14ef0*/  @!P4 STG.E.U8 desc[UR36][R4.64+0xf8], R21 ;  /* 0x0000f8150400c986 */ /* 0x000fe2000c101124 */
[----:B------:R-:W-:Y:S01]  /*14f00*/  ISETP.LT.OR P4, PT, R0, 0x2, !P0 ;  /* 0x000000020000780c */ /* 0x000fe20004781670 */
[----:B----4-:R-:W-:-:S05]  /*14f10*/  @!P2 IMAD R3, R20, R17, RZ ;  /* 0x000000111403a224 */ /* 0x010fca00078e02ff */
[----:B------:R3:W-:Y:S01]  /*14f20*/  @!P2 STG.E.U8 desc[UR36][R4.64+0xf9], R3 ;  /* 0x0000f9030400a986 */ /* 0x0007e2000c101124 */
[-C--:B0-----:R-:W-:Y:S02]  /*14f30*/  @!P5 IMAD R23, R14, R17.reuse, RZ ;  /* 0x000000110e17d224 */ /* 0x081fe400078e02ff */
[-C--:B--2---:R-:W-:Y:S01]  /*14f40*/  @!P1 IMAD R13, R12, R17.reuse, RZ ;  /* 0x000000110c0d9224 */ /* 0x084fe200078e02ff */
[----:B------:R-:W-:Y:S01]  /*14f50*/  ISETP.GE.AND P2, PT, R154, 0x89, PT ;  /* 0x000000899a00780c */ /* 0x000fe20003f46270 */
[-C--:B-1----:R-:W-:Y:S02]  /*14f60*/  @!P3 IMAD R15, R24, R17.reuse, RZ ;  /* 0x00000011180fb224 */ /* 0x082fe400078e02ff */
[----:B------:R-:W-:Y:S01]  /*14f70*/  @!P4 IMAD R25, R25, R17, RZ ;  /* 0x000000111919c224 */ /* 0x000fe200078e02ff */
[----:B------:R-:W-:Y:S01]  /*14f80*/  @!P5 STG.E.U8 desc[UR36][R10.64+0xf8], R23 ;  /* 0x0000f8170a00d986 */ /* 0x000fe2000c101124 */
[----:B------:R-:W-:-:S03]  /*14f90*/  ISETP.LT.OR P5, PT, R0, 0x1, !P2 ;  /* 0x000000010000780c */ /* 0x000fc600057a1670 */
[----:B------:R-:W-:Y:S01]  /*14fa0*/  @!P1 STG.E.U8 desc[UR36][R10.64+0xf9], R13 ;  /* 0x0000f90d0a009986 */ /* 0x000fe2000c101124 */
[----:B------:R-:W-:-:S03]  /*14fb0*/  ISETP.LT.OR P1, PT, R0, 0x2, !P2 ;  /* 0x000000020000780c */ /* 0x000fc60005721670 */
[----:B------:R-:W-:Y:S01]  /*14fc0*/  @!P3 STG.E.U8 desc[UR36][R6.64], R15 ;  /* 0x0000000f0600b986 */ /* 0x000fe2000c101124 */
[----:B------:R-:W-:-:S03]  /*14fd0*/  ISETP.LT.OR P3, PT, R0, 0x9, !P0 ;  /* 0x000000090000780c */ /* 0x000fc60004761670 */
[----:B------:R-:W-:Y:S01]  /*14fe0*/  @!P4 STG.E.U8 desc[UR36][R6.64+0x1], R25 ;  /* 0x000001190600c986 */ /* 0x000fe2000c101124 */
[----:B------:R-:W-:Y:S01]  /*14ff0*/  ISETP.LT.OR P4, PT, R0, 0xa, !P0 ;  /* 0x0000000a0000780c */ /* 0x000fe20004781670 */
[----:B---3--:R-:W-:-:S04]  /*15000*/  @!P5 IMAD R3, R26, R17, RZ ;  /* 0x000000111a03d224 */ /* 0x008fc800078e02ff */
[----:B------:R-:W-:-:S04]  /*15010*/  @!P1 IMAD R27, R27, R17, RZ ;  /* 0x000000111b1b9224 */ /* 0x000fc800078e02ff */
[-C--:B------:R-:W-:Y:S01]  /*15020*/  @!P3 IMAD R5, R28, R17.reuse, RZ ;  /* 0x000000111c05b224 */ /* 0x080fe200078e02ff */
[----:B------:R0:W-:Y:S03]  /*15030*/  @!P5 STG.E.U8 desc[UR36][R8.64], R3 ;  /* 0x000000030800d986 */ /* 0x0001e6000c101124 */
[----:B------:R-:W-:Y:S01]  /*15040*/  @!P4 IMAD R29, R29, R17, RZ ;  /* 0x000000111d1dc224 */ /* 0x000fe200078e02ff */
[----:B------:R-:W-:Y:S01]  /*15050*/  @!P1 STG.E.U8 desc[UR36][R8.64+0x1], R27 ;  /* 0x0000011b08009986 */ /* 0x000fe2000c101124 */
[C---:B------:R-:W-:Y:S02]  /*15060*/  ISETP.LT.OR P5, PT, R0.reuse, 0x9, !P2 ;  /* 0x000000090000780c */ /* 0x040fe400057a1670 */
[C---:B------:R-:W-:Y:S01]  /*15070*/  ISETP.LT.OR P1, PT, R0.reuse, 0xa, !P2 ;  /* 0x0000000a0000780c */ /* 0x040fe20005721670 */
[----:B------:R-:W-:Y:S01]  /*15080*/  @!P3 STG.E.U8 desc[UR36][R6.64+0x8], R5 ;  /* 0x000008050600b986 */ /* 0x000fe2000c101124 */
[----:B------:R-:W-:-:S03]  /*15090*/  ISETP.LT.OR P3, PT, R0, 0x11, !P0 ;  /* 0x000000110000780c */ /* 0x000fc60004761670 */
[----:B------:R-:W-:Y:S01]  /*150a0*/  @!P4 STG.E.U8 desc[UR36][R6.64+0x9], R29 ;  /* 0x0000091d0600c986 */ /* 0x000fe2000c101124 */
[----:B------:R-:W-:-:S05]  /*150b0*/  ISETP.LT.OR P4, PT, R0, 0x12, !P0 ;  /* 0x000000120000780c */ /* 0x000fca0004781670 */
[-C--:B0-----:R-:W-:Y:S02]  /*150c0*/  @!P5 IMAD R3, R30, R17.reuse, RZ ;  /* 0x000000111e03d224 */ /* 0x081fe400078e02ff */
[-C--:B------:R-:W-:Y:S02]  /*150d0*/  @!P1 IMAD R31, R31, R17.reuse, RZ ;  /* 0x000000111f1f9224 */ /* 0x080fe400078e02ff */
[-C--:B------:R-:W-:Y:S01]  /*150e0*/  @!P3 IMAD R11, R32, R17.reuse, RZ ;  /* 0x00000011200bb224 */ /* 0x080fe200078e02ff */
[----:B------:R0:W-:Y:S03]  /*150f0*/  @!P5 STG.E.U8 desc[UR36][R8.64+0x8], R3 ;  /* 0x000008030800d986 */ /* 0x0001e6000c101124 */
[----:B------:R-:W-:Y:S01]  /*15100*/  @!P4 IMAD R33, R33, R17, RZ ;  /* 0x000000112121c224 */ /* 0x000fe200078e02ff */
[----:B------:R-:W-:Y:S01]  /*15110*/  @!P1 STG.E.U8 desc[UR36][R8.64+0x9], R31 ;  /* 0x0000091f08009986 */ /* 0x000fe2000c101124 */
[----:B------:R-:W-:-:S02]  /*15120*/  ISETP.LT.OR P5, PT, R0, 0x11, !P2 ;  /* 0x000000110000780c */ /* 0x000fc400057a1670 */
        /* <DEDUP_REMOVED lines=301> */
[----:B------:R1:W-:Y:S01]  /*16400*/  @!P3 STG.E.U8 desc[UR36][R6.64+0xd8], R5 ;  /* 0x0000d8050600b986 */ /* 0x0003e2000c101124 */
        /* <DEDUP_REMOVED lines=15> */
[-C--:B-1----:R-:W-:Y:S02]  /*16500*/  @!P5 IMAD R5, R138, R17.reuse, RZ ;  /* 0x000000118a05d224 */ /* 0x082fe400078e02ff */
[-C--:B------:R-:W-:Y:S02]  /*16510*/  @!P1 IMAD R139, R139, R17.reuse, RZ ;  /* 0x000000118b8b9224 */ /* 0x080fe400078e02ff */
[-C--:B0-----:R-:W-:Y:S01]  /*16520*/  @!P3 IMAD R3, R140, R17.reuse, RZ ;  /* 0x000000118c03b224 */ /* 0x081fe200078e02ff */
[----:B------:R0:W-:Y:S03]  /*16530*/  @!P5 STG.E.U8 desc[UR36][R8.64+0xe0], R5 ;  /* 0x0000e0050800d986 */ /* 0x0001e6000c101124 */
[----:B------:R-:W-:Y:S01]  /*16540*/  @!P4 IMAD R141, R141, R17, RZ ;  /* 0x000000118d8dc224 */ /* 0x000fe200078e02ff */
[----:B------:R-:W-:Y:S01]  /*16550*/  @!P1 STG.E.U8 desc[UR36][R8.64+0xe1], R139 ;  /* 0x0000e18b08009986 */ /* 0x000fe2000c101124 */
[----:B------:R-:W-:-:S03]  /*16560*/  ISETP.LT.OR P1, PT, R0, 0xe9, !P2 ;  /* 0x000000e90000780c */ /* 0x000fc60005721670 */
[----:B------:R1:W-:Y:S01]  /*16570*/  @!P3 STG.E.U8 desc[UR36][R6.64+0xe8], R3 ;  /* 0x0000e8030600b986 */ /* 0x0003e2000c101124 */
[----:B------:R-:W-:-:S03]  /*16580*/  ISETP.LT.OR P3, PT, R0, 0xea, !P2 ;  /* 0x000000ea0000780c */ /* 0x000fc60005761670 */
[----:B------:R-:W-:Y:S01]  /*16590*/  @!P4 STG.E.U8 desc[UR36][R6.64+0xe9], R141 ;  /* 0x0000e98d0600c986 */ /* 0x000fe2000c101124 */
[C---:B------:R-:W-:Y:S02]  /*165a0*/  ISETP.LT.OR P4, PT, R0.reuse, 0xf2, !P0 ;  /* 0x000000f20000780c */ /* 0x040fe40004781670 */
[----:B------:R-:W-:-:S03]  /*165b0*/  ISETP.LT.OR P5, PT, R0, 0xf1, !P0 ;  /* 0x000000f10000780c */ /* 0x000fc600047a1670 */
[----:B--2---:R-:W-:-:S04]  /*165c0*/  @!P1 IMAD R11, R142, R17, RZ ;  /* 0x000000118e0b9224 */ /* 0x004fc800078e02ff */
[----:B------:R-:W-:-:S04]  /*165d0*/  @!P3 IMAD R143, R143, R17, RZ ;  /* 0x000000118f8fb224 */ /* 0x000fc800078e02ff */
[-C--:B------:R-:W-:Y:S02]  /*165e0*/  @!P4 IMAD R145, R145, R17.reuse, RZ ;  /* 0x000000119191c224 */ /* 0x080fe400078e02ff */
[----:B0-----:R-:W-:Y:S01]  /*165f0*/  @!P5 IMAD R5, R144, R17, RZ ;  /* 0x000000119005d224 */ /* 0x001fe200078e02ff */
[----:B------:R0:W-:Y:S01]  /*16600*/  @!P1 STG.E.U8 desc[UR36][R8.64+0xe8], R11 ;  /* 0x0000e80b08009986 */ /* 0x0001e2000c101124 */
[----:B------:R-:W-:-:S03]  /*16610*/  ISETP.LT.OR P1, PT, R0, 0xf1, !P2 ;  /* 0x000000f10000780c */ /* 0x000fc60005721670 */
[----:B------:R-:W-:Y:S01]  /*16620*/  @!P3 STG.E.U8 desc[UR36][R8.64+0xe9], R143 ;  /* 0x0000e98f0800b986 */ /* 0x000fe2000c101124 */
[----:B------:R-:W-:-:S03]  /*16630*/  ISETP.LT.OR P3, PT, R0, 0xf9, !P0 ;  /* 0x000000f90000780c */ /* 0x000fc60004761670 */
[----:B------:R-:W-:Y:S01]  /*16640*/  @!P4 STG.E.U8 desc[UR36][R6.64+0xf1], R145 ;  /* 0x0000f1910600c986 */ /* 0x000fe2000c101124 */
[C---:B------:R-:W-:Y:S02]  /*16650*/  ISETP.LT.OR P4, PT, R0.reuse, 0xf2, !P2 ;  /* 0x000000f20000780c */ /* 0x040fe40005781670 */
[C---:B------:R-:W-:Y:S01]  /*16660*/  ISETP.LT.OR P0, PT, R0.reuse, 0xfa, !P0 ;  /* 0x000000fa0000780c */ /* 0x040fe20004701670 */
[----:B------:R2:W-:Y:S01]  /*16670*/  @!P5 STG.E.U8 desc[UR36][R6.64+0xf0], R5 ;  /* 0x0000f0050600d986 */ /* 0x0005e2000c101124 */
[C---:B------:R-:W-:Y:S02]  /*16680*/  ISETP.LT.OR P5, PT, R0.reuse, 0xf9, !P2 ;  /* 0x000000f90000780c */ /* 0x040fe400057a1670 */
[----:B------:R-:W-:Y:S01]  /*16690*/  ISETP.LT.OR P2, PT, R0, 0xfa, !P2 ;  /* 0x000000fa0000780c */ /* 0x000fe20005741670 */
[-C--:B-1----:R-:W-:Y:S02]  /*166a0*/  @!P1 IMAD R3, R146, R17.reuse, RZ ;  /* 0x0000001192039224 */ /* 0x082fe400078e02ff */
[----:B0-----:R-:W-:-:S04]  /*166b0*/  @!P3 IMAD R11, R148, R17, RZ ;  /* 0x00000011940bb224 */ /* 0x001fc800078e02ff */
[-C--:B------:R-:W-:Y:S02]  /*166c0*/  @!P4 IMAD R147, R147, R17.reuse, RZ ;  /* 0x000000119393c224 */ /* 0x080fe400078e02ff */
[-C--:B------:R-:W-:Y:S02]  /*166d0*/  @!P0 IMAD R149, R149, R17.reuse, RZ ;  /* 0x0000001195958224 */ /* 0x080fe400078e02ff */
[-C--:B--2---:R-:W-:Y:S02]  /*166e0*/  @!P5 IMAD R5, R150, R17.reuse, RZ ;  /* 0x000000119605d224 */ /* 0x084fe400078e02ff */
[----:B------:R-:W-:Y:S01]  /*166f0*/  @!P2 IMAD R151, R151, R17, RZ ;  /* 0x000000119797a224 */ /* 0x000fe200078e02ff */
[----:B------:R0:W-:Y:S04]  /*16700*/  @!P1 STG.E.U8 desc[UR36][R8.64+0xf0], R3 ;  /* 0x0000f00308009986 */ /* 0x0001e8000c101124 */
[----:B------:R0:W-:Y:S04]  /*16710*/  @!P4 STG.E.U8 desc[UR36][R8.64+0xf1], R147 ;  /* 0x0000f1930800c986 */ /* 0x0001e8000c101124 */
[----:B------:R0:W-:Y:S04]  /*16720*/  @!P3 STG.E.U8 desc[UR36][R6.64+0xf8], R11 ;  /* 0x0000f80b0600b986 */ /* 0x0001e8000c101124 */
[----:B------:R0:W-:Y:S04]  /*16730*/  @!P0 STG.E.U8 desc[UR36][R6.64+0xf9], R149 ;  /* 0x0000f99506008986 */ /* 0x0001e8000c101124 */
[----:B------:R0:W-:Y:S04]  /*16740*/  @!P5 STG.E.U8 desc[UR36][R8.64+0xf8], R5 ;  /* 0x0000f8050800d986 */ /* 0x0001e8000c101124 */
[----:B------:R0:W-:Y:S02]  /*16750*/  @!P2 STG.E.U8 desc[UR36][R8.64+0xf9], R151 ;  /* 0x0000f9970800a986 */ /* 0x0001e4000c101124 */
.L_x_548:
[----:B------:R-:W-:Y:S05]  /*16760*/  BSYNC B0 ;  /* 0x0000000000007941 */ /* 0x000fea0003800000 */
.L_x_34:
[----:B0-----:R-:W5:Y:S04]  /*16770*/  LDL.LU R3, [R1+0x200] ;  /* 0x0002000001037983 */ /* 0x001f680000300800 */
[----:B------:R-:W5:Y:S01]  /*16780*/  LDL.LU R2, [R1+0x204] ;  /* 0x0002040001027983 */ /* 0x000f620000300800 */
[----:B------:R-:W-:Y:S01]  /*16790*/  ULDC UR4, c[0x0][0xc] ;  /* 0x0000030000047ab9 */ /* 0x000fe20000000800 */
[----:B------:R-:W-:Y:S01]  /*167a0*/  ULDC UR5, c[0x0][0x10] ;  /* 0x0000040000057ab9 */ /* 0x000fe20000000800 */
[----:B------:R-:W5:Y:S01]  /*167b0*/  LDC R5, c[0x0][0x14] ;  /* 0x00000500ff057b82 */ /* 0x000f620000000800 */
[----:B------:R-:W-:Y:S01]  /*167c0*/  UIMAD.WIDE.U32 UR4, UR4, UR5, URZ ;  /* 0x00000005040472a5 */ /* 0x000fe2000f8e003f */
[----:B------:R-:W-:Y:S01]  /*167d0*/  PRMT R0, RZ, 0x7610, R0 ;  /* 0x00007610ff007816 */ /* 0x000fe20000000000 */
[----:B------:R-:W-:Y:S01]  /*167e0*/  UMOV UR42, 0xffffffff ;  /* 0xffffffff002a7882 */ /* 0x000fe20000000000 */
[----:B------:R-:W-:-:S03]  /*167f0*/  UMOV UR43, 0xffffffff ;  /* 0xffffffff002b7882 */ /* 0x000fc60000000000 */
[----:B-----5:R-:W-:-:S04]  /*16800*/  IMAD.WIDE.U32 R2, R5, UR4, R2 ;  /* 0x0000000405027c25 */ /* 0x020fc8000f8e0002 */
[----:B------:R-:W-:Y:S01]  /*16810*/  IMAD R5, R5, UR5, RZ ;  /* 0x0000000505057c24 */ /* 0x000fe2000f8e02ff */
[----:B------:R-:W-:Y:S01]  /*16820*/  ULDC.64 UR4, c[0x0][0x650] ;  /* 0x0001940000047ab9 */ /* 0x000fe20000000a00 */
[----:B-1-3--:R-:W-:Y:S01]  /*16830*/  IMAD.MOV.U32 R6, RZ, RZ, R2 ;  /* 0x000000ffff067224 */ /* 0x00afe200078e0002 */
[----:B------:R-:W-:Y:S02]  /*16840*/  ISETP.GE.U32.AND P0, PT, R2, UR4, PT ;  /* 0x0000000402007c0c */ /* 0x000fe4000bf06070 */
[----:B------:R-:W-:-:S04]  /*16850*/  IADD3 R4, R3, R5, RZ ;  /* 0x0000000503047210 */ /* 0x000fc80007ffe0ff */
[----:B------:R-:W-:Y:S01]  /*16860*/  ISETP.GE.U32.AND.EX P0, PT, R4, UR5, PT, P0 ;  /* 0x0000000504007c0c */ /* 0x000fe2000bf06100 */
[----:B------:R0:W-:Y:S04]  /*16870*/  STL [R1+0x200], R4 ;  /* 0x0002000401007387 */ /* 0x0001e80000100800 */
[----:B------:R0:W-:Y:S08]  /*16880*/  STL [R1+0x204], R6 ;  /* 0x0002040601007387 */ /* 0x0001f00000100800 */
[----:B------:R-:W-:Y:S05]  /*16890*/  @P0 BRA `(.L_x_549) ;  /* 0x0000000400880947 */ /* 0x000fea0003800000 */
[----:B------:R-:W1:Y:S01]  /*168a0*/  S2UR UR6, SR_CTAID.X ;  /* 0x00000000000679c3 */ /* 0x000e620000002500 */
[----:B------:R-:W-:Y:S01]  /*168b0*/  ULDC.64 UR12, c[0x0][0x628] ;  /* 0x00018a00000c7ab9 */ /* 0x000fe20000000a00 */
[----:B------:R-:W-:Y:S01]  /*168c0*/  ULDC UR4, c[0x0][0x150] ;  /* 0x0000540000047ab9 */ /* 0x000fe20000000800 */
[----:B------:R-:W-:Y:S01]  /*168d0*/  ISETP.NE.U32.AND P0, PT, RZ, UR12, PT ;  /* 0x0000000cff007c0c */ /* 0x000fe2000bf05070 */
[----:B------:R-:W-:Y:S01]  /*168e0*/  ULDC UR15, c[0x0][0x630] ;  /* 0x00018c00000f7ab9 */ /* 0x000fe20000000800 */
[----:B------:R-:W-:Y:S01]  /*168f0*/  R2UR UR16, R6 ;  /* 0x00000000061072ca */ /* 0x000fe200000e0000 */
[----:B------:R-:W-:Y:S01]  /*16900*/  ULDC UR19, c[0x0][0x154] ;  /* 0x0000550000137ab9 */ /* 0x000fe20000000800 */
[----:B------:R-:W-:Y:S01]  /*16910*/  ISETP.NE.AND.EX P0, PT, RZ, UR13, PT, P0 ;  /* 0x0000000dff007c0c */ /* 0x000fe2000bf05300 */
[----:B------:R-:W3:Y:S01]  /*16920*/  S2UR UR18, SR_CTAID.Y ;  /* 0x00000000001279c3 */ /* 0x000ee20000002600 */
[----:B------:R-:W-:Y:S02]  /*16930*/  R2UR UR17, R4 ;  /* 0x00000000041172ca */ /* 0x000fe400000e0000 */
[----:B------:R-:W-:-:S02]  /*16940*/  R2UR UR10, R6 ;  /* 0x00000000060a72ca */ /* 0x000fc400000e0000 */
[----:B------:R-:W-:Y:S02]  /*16950*/  R2UR UR11, R4 ;  /* 0x00000000040b72ca */ /* 0x000fe400000e0000 */
[----:B-1----:R-:W-:-:S05]  /*16960*/  I2FP.F32.U32 R0, UR6 ;  /* 0x0000000600007c45 */ /* 0x002fca0008201000 */
[----:B------:R-:W-:-:S04]  /*16970*/  FMUL R0, R0, UR4 ;  /* 0x0000000400007c20 */ /* 0x000fc80008400000 */
[----:B------:R1:W0:Y:S01]  /*16980*/  F2I.U32.TRUNC.NTZ R2, R0 ;  /* 0x0000000000027305 */ /* 0x000222000020f000 */
[----:B---3--:R-:W-:Y:S05]  /*16990*/  @!P0 BRA `(.L_x_550) ;  /* 0x0000000000308947 */ /* 0x008fea0003800000 */
        /* <DEDUP_REMOVED lines=12> */
.L_x_550:
[----:B------:R-:W-:Y:S01]  /*16a60*/  USHF.R.U64 UR43, UR10, UR15, UR11 ;  /* 0x0000000f0a2b7299 */ /* 0x000fe2000800120b */
[----:B-1----:R-:W-:Y:S01]  /*16a70*/  I2FP.F32.U32 R0, UR18 ;  /* 0x0000001200007c45 */ /* 0x002fe20008201000 */
[----:B------:R-:W-:Y:S02]  /*16a80*/  USHF.R.U32.HI UR4, URZ, UR15, UR11 ;  /* 0x0000000f3f047299 */ /* 0x000fe4000801160b */
[----:B------:R-:W-:Y:S02]  /*16a90*/  UIADD3 UR10, UP0, URZ, -UR43, URZ ;  /* 0x8000002b3f0a7290 */ /* 0x000fe4000ff1e03f */
[----:B------:R-:W-:Y:S01]  /*16aa0*/  FMUL R0, R0, UR19 ;  /* 0x0000001300007c20 */ /* 0x000fe20008400000 */
[----:B------:R-:W-:Y:S01]  /*16ab0*/  ULDC.64 UR12, c[0x0][0x620] ;  /* 0x00018800000c7ab9 */ /* 0x000fe20000000a00 */
[----:B------:R-:W-:Y:S01]  /*16ac0*/  UIADD3.X UR4, URZ, ~UR4, URZ, UP0, !UPT ;  /* 0x800000043f047290 */ /* 0x000fe200087fe43f */
[----:B------:R-:W-:Y:S01]  /*16ad0*/  UMOV UR8, UR16 ;  /* 0x0000001000087c82 */ /* 0x000fe20008000000 */
[----:B------:R-:W-:-:S02]  /*16ae0*/  UMOV UR9, UR17 ;  /* 0x0000001100097c82 */ /* 0x000fc40008000000 */
[----:B------:R-:W-:Y:S01]  /*16af0*/  UIMAD UR4, UR4, UR12, URZ ;  /* 0x0000000c040472a4 */ /* 0x000fe2000f8e023f */
[----:B------:R-:W1:Y:S01]  /*16b00*/  F2I.U32.TRUNC.NTZ R0, R0 ;  /* 0x0000000000007305 */ /* 0x000e62000020f000 */
[----:B------:R-:W-:Y:S01]  /*16b10*/  UIMAD.WIDE.U32 UR8, UR10, UR12, UR8 ;  /* 0x0000000c0a0872a5 */ /* 0x000fe2000f8e0008 */
[----:B0-----:R-:W-:Y:S01]  /*16b20*/  R2UR UR12, R2 ;  /* 0x00000000020c72ca */ /* 0x001fe200000e0000 */
[----:B------:R-:W-:Y:S01]  /*16b30*/  UIMAD UR10, UR10, UR13, UR4 ;  /* 0x0000000d0a0a72a4 */ /* 0x000fe2000f8e0204 */
[----:B------:R-:W-:Y:S01]  /*16b40*/  ULDC UR11, c[0x0][0x618] ;  /* 0x00018600000b7ab9 */ /* 0x000fe20000000800 */
[----:B------:R-:W-:Y:S02]  /*16b50*/  ULDC UR21, c[0x0][0x658] ;  /* 0x0001960000157ab9 */ /* 0x000fe40000000800 */
[----:B------:R-:W-:Y:S01]  /*16b60*/  UIADD3 UR9, UR9, UR10, URZ ;  /* 0x0000000a09097290 */ /* 0x000fe2000fffe03f */
[----:B------:R-:W-:Y:S01]  /*16b70*/  UMOV UR15, 0xffffffff ;  /* 0xffffffff000f7882 */ /* 0x000fe20000000000 */
[----:B------:R-:W-:Y:S01]  /*16b80*/  ULDC.64 UR4, c[0x0][0x640] ;  /* 0x0001900000047ab9 */ /* 0x000fe20000000a00 */
[----:B------:R-:W-:Y:S01]  /*16b90*/  USHF.L.U32 UR15, UR15, UR21, URZ ;  /* 0x000000150f0f7299 */ /* 0x000fe2000800063f */
[----:B------:R-:W-:Y:S01]  /*16ba0*/  ISETP.NE.U32.AND P0, PT, RZ, UR4, PT ;  /* 0x00000004ff007c0c */ /* 0x000fe2000bf05070 */
[----:B------:R-:W-:-:S02]  /*16bb0*/  USHF.R.U64 UR16, UR8, UR11, UR9 ;  /* 0x0000000b08107299 */ /* 0x000fc40008001209 */
[----:B------:R-:W-:Y:S01]  /*16bc0*/  USHF.R.U32.HI UR8, URZ, UR11, UR9 ;  /* 0x0000000b3f087299 */ /* 0x000fe20008011609 */
[----:B-1----:R-:W-:Y:S01]  /*16bd0*/  R2UR UR14, R0 ;  /* 0x00000000000e72ca */ /* 0x002fe200000e0000 */
[----:B------:R-:W-:Y:S01]  /*16be0*/  ULDC UR17, c[0x0][0x608] ;  /* 0x0001820000117ab9 */ /* 0x000fe20000000800 */
[----:B------:R-:W-:Y:S01]  /*16bf0*/  ULOP3.LUT UR41, URZ, UR15, URZ, 0x33, !UPT ;  /* 0x0000000f3f297292 */ /* 0x000fe2000f8e333f */
[----:B------:R-:W-:Y:S01]  /*16c00*/  ISETP.NE.AND.EX P0, PT, RZ, UR5, PT, P0 ;  /* 0x00000005ff007c0c */ /* 0x000fe2000bf05300 */
[----:B------:R-:W-:Y:S02]  /*16c10*/  USHF.R.U64 UR15, UR16, UR17, UR8 ;  /* 0x00000011100f7299 */ /* 0x000fe40008001208 */
[----:B------:R-:W-:Y:S02]  /*16c20*/  USHF.R.U32.HI UR8, URZ, UR17, UR8 ;  /* 0x000000113f087299 */ /* 0x000fe40008011608 */
[----:B------:R-:W-:Y:S02]  /*16c30*/  UIADD3 UR12, -UR12, URZ, URZ ;  /* 0x0000003f0c0c7290 */ /* 0x000fe4000fffe13f */
[----:B------:R-:W-:Y:S01]  /*16c40*/  USHF.R.U64 UR17, UR15, UR21, UR8 ;  /* 0x000000150f117299 */ /* 0x000fe20008001208 */
[----:B------:R-:W-:Y:S01]  /*16c50*/  UMOV UR19, 0x1 ;  /* 0x0000000100137882 */ /* 0x000fe20000000000 */
[----:B------:R-:W-:Y:S01]  /*16c60*/  ULDC UR13, c[0x0][0x144] ;  /* 0x00005100000d7ab9 */ /* 0x000fe20000000800 */
[----:B------:R-:W-:Y:S01]  /*16c70*/  ULDC UR7, c[0x0][0x600] ;  /* 0x0001800000077ab9 */ /* 0x000fe20000000800 */
[----:B------:R-:W-:-:S02]  /*16c80*/  USHF.L.U32 UR24, UR19, UR21, URZ ;  /* 0x0000001513187299 */ /* 0x000fc4000800063f */
[----:B------:R-:W-:Y:S02]  /*16c90*/  USHF.R.U32.HI UR8, URZ, UR21, UR8 ;  /* 0x000000153f087299 */ /* 0x000fe40008011608 */
[----:B------:R-:W-:Y:S02]  /*16ca0*/  UIMAD UR21, UR13, UR12, UR6 ;  /* 0x0000000c0d1572a4 */ /* 0x000fe4000f8e0206 */
[----:B------:R-:W-:Y:S02]  /*16cb0*/  UIADD3 UR20, UR7, -0x1, URZ ;  /* 0xffffffff07147890 */ /* 0x000fe4000fffe03f */
[----:B------:R-:W-:Y:S01]  /*16cc0*/  UIADD3 UR19, -UR14, URZ, URZ ;  /* 0x0000003f0e137290 */ /* 0x000fe2000fffe13f */
[----:B------:R-:W-:Y:S01]  /*16cd0*/  ULDC UR25, c[0x0][0x148] ;  /* 0x0000520000197ab9 */ /* 0x000fe20000000800 */
[----:B------:R-:W-:Y:S01]  /*16ce0*/  ULDC UR22, c[0x0][0x648] ;  /* 0x0001920000167ab9 */ /* 0x000fe20000000800 */
[----:B------:R-:W-:Y:S01]  /*16cf0*/  ULDC UR23, c[0x0][0x638] ;  /* 0x00018e0000177ab9 */ /* 0x000fe20000000800 */
        /* <DEDUP_REMOVED lines=14> */
.L_x_551:
[----:B------:R-:W-:Y:S01]  /*16de0*/  UISETP.NE.AND UP0, UPT, UR46, URZ, UPT ;  /* 0x0000003f2e00728c */ /* 0x000fe2000bf05270 */
[----:B------:R-:W-:Y:S01]  /*16df0*/  MOV R0, 0x1 ;  /* 0x0000000100007802 */ /* 0x000fe20000000f00 */
[----:B------:R-:W-:Y:S02]  /*16e00*/  USHF.R.U64 UR4, UR6, UR22, UR8 ;  /* 0x0000001606047299 */ /* 0x000fe40008001208 */
[----:B------:R-:W-:Y:S02]  /*16e10*/  ULOP3.LUT UR41, UR15, UR41, URZ, 0xc0, !UPT ;  /* 0x000000290f297292 */ /* 0x000fe4000f8ec03f */
[----:B------:R-:W-:Y:S02]  /*16e20*/  UIADD3 UR5, -UR4, URZ, URZ ;  /* 0x0000003f04057290 */ /* 0x000fe4000fffe13f */
[----:B------:R-:W-:Y:S02]  /*16e30*/  UIMAD UR41, UR24, UR4, UR41 ;  /* 0x00000004182972a4 */ /* 0x000fe4000f8e0229 */
[----:B------:R-:W-:-:S02]  /*16e40*/  ULOP3.LUT UR16, UR16, UR20, URZ, 0xc0, !UPT ;  /* 0x0000001410107292 */ /* 0x000fc4000f8ec03f */
[----:B------:R-:W-:Y:S02]  /*16e50*/  @UP0 UIMAD UR21, UR25, UR19, UR18 ;  /* 0x00000013191502a4 */ /* 0x000fe4000f8e0212 */
[----:B------:R-:W-:-:S03]  /*16e60*/  UIMAD UR4, UR5, UR23, UR17 ;  /* 0x00000017050472a4 */ /* 0x000fc6000f8e0211 */
[----:B------:R-:W-:Y:S01]  /*16e70*/  ULDC UR5, c[0x0][0x610] ;  /* 0x0001840000057ab9 */ /* 0x000fe20000000800 */
[----:B------:R-:W-:Y:S02]  /*16e80*/  UIMAD UR4, UR4, UR7, UR16 ;  /* 0x00000007040472a4 */ /* 0x000fe4000f8e0210 */
[----:B------:R-:W-:-:S04]  /*16e90*/  UIMAD UR41, UR41, UR5, UR21 ;  /* 0x00000005292972a4 */ /* 0x000fc8000f8e0215 */
[----:B------:R-:W-:Y:S02]  /*16ea0*/  USEL UR42, UR4, UR41, !UP0 ;  /* 0x00000029042a7287 */ /* 0x000fe4000c000000 */
[----:B------:R-:W-:-:S12]  /*16eb0*/  USEL UR41, UR41, UR4, !UP0 ;  /* 0x0000000429297287 */ /* 0x000fd8000c000000 */
.L_x_549:
[----:B------:R-:W-:-:S13]  /*16ec0*/  LOP3.LUT P0, RZ, R0, 0xff, RZ, 0xc0, !PT ;  /* 0x000000ff00ff7812 */ /* 0x000fda000780c0ff */
[----:B------:R-:W-:Y:S05]  /*16ed0*/  @P0 BRA `(.L_x_552) ;  /* 0xfffffea400100947 */ /* 0x000fea000383ffff */
[----:B------:R-:W-:Y:S05]  /*16ee0*/  EXIT ;  /* 0x000000000000794d */ /* 0x000fea0003800000 */
.L_x_7:
[----:B------:R-:W2:Y:S01]  /*16ef0*/  LDL R5, [R1+0x204] ;  /* 0x0002040001057983 */ /* 0x000ea20000100800 */
[----:B------:R-:W-:-:S03]  /*16f00*/  ULDC.64 UR4, c[0x0][0x650] ;  /* 0x0001940000047ab9 */ /* 0x000fc60000000a00 */
[----:B------:R-:W3:Y:S01]  /*16f10*/  LDL R3, [R1+0x200] ;  /* 0x0002000001037983 */ /* 0x000ee20000100800 */
[----:B------:R-:W-:Y:S01]  /*16f20*/  PRMT R0, RZ, 0x7610, R0 ;  /* 0x00007610ff007816 */ /* 0x000fe20000000000 */
[----:B------:R-:W-:Y:S01]  /*16f30*/  IMAD.MOV.U32 R4, RZ, RZ, -0x1 ;  /* 0xffffffffff047424 */ /* 0x000fe200078e00ff */
[----:B------:R-:W-:Y:S01]  /*16f40*/  MOV R2, 0xffffffff ;  /* 0xffffffff00027802 */ /* 0x000fe20000000f00 */
[----:B------:R-:W-:Y:S01]  /*16f50*/  IMAD.MOV.U32 R11, RZ, RZ, -0x1 ;  /* 0xffffffffff0b7424 */ /* 0x000fe200078e00ff */
[----:B--2---:R-:W-:-:S04]  /*16f60*/  ISETP.GE.U32.AND P0, PT, R5, UR4, PT ;  /* 0x0000000405007c0c */ /* 0x004fc8000bf06070 */
[----:B---3--:R-:W-:-:S13]  /*16f70*/  ISETP.GE.U32.AND.EX P0, PT, R3, UR5, PT, P0 ;  /* 0x0000000503007c0c */ /* 0x008fda000bf06100 */
        /* <DEDUP_REMOVED lines=21> */
.L_x_554:
[----:B------:R-:W-:Y:S01]  /*170d0*/  USHF.R.U64 UR4, UR14, UR19, UR15 ;  /* 0x000000130e047299 */ /* 0x000fe2000800120f */
[----:B------:R-:W-:Y:S01]  /*170e0*/  R2UR UR7, R3 ;  /* 0x00000000030772ca */ /* 0x000fe200000e0000 */
[----:B------:R-:W-:Y:S02]  /*170f0*/  USHF.R.U32.HI UR5, URZ, UR19, UR15 ;  /* 0x000000133f057299 */ /* 0x000fe4000801160f */
[----:B------:R-:W-:Y:S01]  /*17100*/  UIADD3 UR13, UP0, URZ, -UR4, URZ ;  /* 0x800000043f0d7290 */ /* 0x000fe2000ff1e03f */
[----:B------:R-:W-:Y:S01]  /*17110*/  ULDC.64 UR14, c[0x0][0x620] ;  /* 0x00018800000e7ab9 */ /* 0x000fe20000000a00 */
[----:B------:R-:W-:Y:S02]  /*17120*/  UMOV UR6, UR20 ;  /* 0x0000001400067c82 */ /* 0x000fe40008000000 */
[----:B------:R-:W-:Y:S02]  /*17130*/  UIADD3.X UR5, URZ, ~UR5, URZ, UP0, !UPT ;  /* 0x800000053f057290 */ /* 0x000fe400087fe43f */
[----:B------:R-:W-:-:S02]  /*17140*/  UISETP.NE.AND UP1, UPT, UR46, URZ, UPT ;  /* 0x0000003f2e00728c */ /* 0x000fc4000bf25270 */
[----:B------:R-:W-:Y:S02]  /*17150*/  UIMAD UR5, UR5, UR14, URZ ;  /* 0x0000000e050572a4 */ /* 0x000fe4000f8e023f */
[----:B------:R-:W-:Y:S02]  /*17160*/  UIMAD.WIDE.U32 UR6, UR13, UR14, UR6 ;  /* 0x0000000e0d0672a5 */ /* 0x000fe4000f8e0006 */
[----:B------:R-:W-:Y:S01]  /*17170*/  UIMAD UR5, UR13, UR15, UR5 ;  /* 0x0000000f0d0572a4 */ /* 0x000fe2000f8e0205 */
[----:B------:R-:W-:Y:S02]  /*17180*/  ULDC UR14, c[0x0][0x608] ;  /* 0x00018200000e7ab9 */ /* 0x000fe40000000800 */
[----:B------:R-:W-:Y:S01]  /*17190*/  ULDC UR13, c[0x0][0x618] ;  /* 0x00018600000d7ab9 */ /* 0x000fe20000000800 */
[----:B------:R-:W-:Y:S01]  /*171a0*/  UIADD3 UR5, UR7, UR5, URZ ;  /* 0x0000000507057290 */ /* 0x000fe2000fffe03f */
[----:B------:R-:W-:Y:S01]  /*171b0*/  ULDC UR22, c[0x0][0x658] ;  /* 0x0001960000167ab9 */ /* 0x000fe20000000800 */
[----:B------:R-:W-:-:S02]  /*171c0*/  @UP1 UIMAD UR8, UR11, UR12, UR10 ;  /* 0x0000000c0b0812a4 */ /* 0x000fc4000f8e020a */
[----:B------:R-:W-:Y:S02]  /*171d0*/  USHF.R.U64 UR17, UR6, UR13, UR5 ;  /* 0x0000000d06117299 */ /* 0x000fe40008001205 */
[----:B------:R-:W-:Y:S01]  /*171e0*/  USHF.R.U32.HI UR5, URZ, UR13, UR5 ;  /* 0x0000000d3f057299 */ /* 0x000fe20008011605 */
[----:B------:R-:W-:Y:S01]  /*171f0*/  ULDC.64 UR6, c[0x0][0x640] ;  /* 0x0001900000067ab9 */ /* 0x000fe20000000a00 */
[----:B------:R-:W-:Y:S01]  /*17200*/  UMOV UR10, 0xffffffff ;  /* 0xffffffff000a7882 */ /* 0x000fe20000000000 */
[----:B------:R-:W-:Y:S01]  /*17210*/  ISETP.NE.U32.AND P0, PT, RZ, UR6, PT ;  /* 0x00000006ff007c0c */ /* 0x000fe2000bf05070 */
[----:B------:R-:W-:Y:S02]  /*17220*/  USHF.R.U64 UR18, UR17, UR14, UR5 ;  /* 0x0000000e11127299 */ /* 0x000fe40008001205 */
[----:B------:R-:W-:Y:S01]  /*17230*/  USHF.R.U32.HI UR5, URZ, UR14, UR5 ;  /* 0x0000000e3f057299 */ /* 0x000fe20008011605 */
[----:B------:R-:W-:Y:S01]  /*17240*/  ISETP.NE.AND.EX P0, PT, RZ, UR7, PT, P0 ;  /* 0x00000007ff007c0c */ /* 0x000fe2000bf05300 */
[----:B------:R-:W-:-:S02]  /*17250*/  USHF.L.U32 UR11, UR10, UR22, URZ ;  /* 0x000000160a0b7299 */ /* 0x000fc4000800063f */
[----:B------:R-:W-:Y:S01]  /*17260*/  USHF.R.U64 UR19, UR18, UR22, UR5 ;  /* 0x0000001612137299 */ /* 0x000fe20008001205 */
[----:B------:R-:W-:Y:S01]  /*17270*/  ULDC UR20, c[0x0][0x600] ;  /* 0x0001800000147ab9 */ /* 0x000fe20000000800 */
[----:B------:R-:W-:Y:S02]  /*17280*/  USHF.R.U32.HI UR10, URZ, UR22, UR5 ;  /* 0x000000163f0a7299 */ /* 0x000fe40008011605 */
[----:B------:R-:W-:Y:S02]  /*17290*/  UIADD3 UR21, UR20, -0x1, URZ ;  /* 0xffffffff14157890 */ /* 0x000fe4000fffe03f */
[----:B------:R-:W-:Y:S01]  /*172a0*/  ULOP3.LUT UR26, URZ, UR11, URZ, 0x33, !UPT ;  /* 0x0000000b3f1a7292 */ /* 0x000fe2000f8e333f */
        /* <DEDUP_REMOVED lines=17> */
.L_x_555:
[----:B------:R-:W-:Y:S01]  /*173c0*/  USHF.R.U64 UR6, UR5, UR23, UR10 ;  /* 0x0000001705067299 */ /* 0x000fe2000800120a */
[----:B------:R-:W-:Y:S01]  /*173d0*/  MOV R0, 0x1 ;  /* 0x0000000100007802 */ /* 0x000fe20000000f00 */
[----:B------:R-:W-:Y:S01]  /*173e0*/  USHF.L.U32 UR25, UR25, UR22, URZ ;  /* 0x0000001619197299 */ /* 0x000fe2000800063f */
[----:B------:R-:W-:Y:S01]  /*173f0*/  IMAD.U32 R11, RZ, RZ, UR4 ;  /* 0x00000004ff0b7e24 */ /* 0x000fe2000f8e00ff */
[----:B------:R-:W-:Y:S02]  /*17400*/  ULOP3.LUT UR5, UR18, UR26, URZ, 0xc0, !UPT ;  /* 0x0000001a12057292 */ /* 0x000fe4000f8ec03f */
[----:B------:R-:W-:Y:S02]  /*17410*/  UIADD3 UR7, -UR6, URZ, URZ ;  /* 0x0000003f06077290 */ /* 0x000fe4000fffe13f */
[----:B------:R-:W-:Y:S02]  /*17420*/  UIMAD UR6, UR25, UR6, UR5 ;  /* 0x00000006190672a4 */ /* 0x000fe4000f8e0205 */
[----:B------:R-:W-:-:S02]  /*17430*/  ULOP3.LUT UR17, UR17, UR21, URZ, 0xc0, !UPT ;  /* 0x0000001511117292 */ /* 0x000fc4000f8ec03f */
[----:B------:R-:W-:Y:S02]  /*17440*/  UIMAD UR5, UR7, UR24, UR19 ;  /* 0x00000018070572a4 */ /* 0x000fe4000f8e0213 */
[----:B------:R-:W-:Y:S01]  /*17450*/  UISETP.NE.AND UP0, UPT, UR46, URZ, UPT ;  /* 0x0000003f2e00728c */ /* 0x000fe2000bf05270 */
[----:B------:R-:W-:Y:S01]  /*17460*/  ULDC UR7, c[0x0][0x610] ;  /* 0x0001840000077ab9 */ /* 0x000fe20000000800 */
[----:B------:R-:W-:Y:S02]  /*17470*/  UIMAD UR5, UR5, UR20, UR17 ;  /* 0x00000014050572a4 */ /* 0x000fe4000f8e0211 */
[----:B------:R-:W-:-:S04]  /*17480*/  UIMAD UR8, UR6, UR7, UR8 ;  /* 0x00000007060872a4 */ /* 0x000fc8000f8e0208 */
[----:B------:R-:W-:Y:S02]  /*17490*/  USEL UR6, UR5, UR8, !UP0 ;  /* 0x0000000805067287 */ /* 0x000fe4000c000000 */
[----:B------:R-:W-:-:S04]  /*174a0*/  USEL UR8, UR8, UR5, !UP0 ;  /* 0x0000000508087287 */ /* 0x000fc8000c000000 */
[----:B------:R-:W-:Y:S02]  /*174b0*/  MOV R2, UR6 ;  /* 0x0000000600027c02 */ /* 0x000fe40008000f00 */
[----:B------:R-:W-:-:S07]  /*174c0*/  IMAD.U32 R4, RZ, RZ, UR8 ;  /* 0x00000008ff047e24 */ /* 0x000fce000f8e00ff */
.L_x_553:
[----:B------:R-:W-:-:S08]  /*174d0*/  NOP ;  /* 0x0000000000007918 */ /* 0x000fd00000000000 */
[----:B0-----:R-:W0:-:S00]  /*174e0*/  USETMAXREG.DEALLOC.CTAPOOL 0x18 ;  /* 0x00000018000079c8 */ /* 0x001e0000080e0500 */
[----:B------:R-:W-:-:S13]  /*174f0*/  ISETP.NE.AND P0, PT, RZ, UR9, PT ;  /* 0x00000009ff007c0c */ /* 0x000fda000bf05270 */
[----:B------:R-:W-:Y:S05]  /*17500*/  @P0 EXIT ;  /* 0x000000000000094d */ /* 0x000fea0003800000 */
[----:B0-----:R-:W-:Y:S01]  /*17510*/  LOP3.LUT P0, RZ, R0, 0xff, RZ, 0xc0, !PT ;  /* 0x000000ff00ff7812 */ /* 0x001fe2000780c0ff */
[----:B------:R-:W-:Y:S01]  /*17520*/  IMAD.MOV.U32 R6, RZ, RZ, RZ ;  /* 0x000000ffff067224 */ /* 0x000fe200078e00ff */
[----:B------:R-:W-:-:S11]  /*17530*/  MOV R0, 0x1 ;  /* 0x0000000100007802 */ /* 0x000fd60000000f00 */
[----:B------:R-:W-:Y:S05]  /*17540*/  @!P0 BRA `(.L_x_556) ;  /* 0x0000000c00748947 */ /* 0x000fea0003800000 */
[----:B------:R-:W0:Y:S01]  /*17550*/  S2UR UR12, SR_CgaCtaId ;  /* 0x00000000000c79c3 */ /* 0x000e220000008800 */
[----:B------:R-:W-:Y:S01]  /*17560*/  ULDC UR4, c[0x0][0x28c] ;  /* 0x0000a30000047ab9 */ /* 0x000fe20000000800 */
[----:B------:R-:W-:Y:S01]  /*17570*/  ULDC UR6, c[0x0][0x658] ;  /* 0x0001960000067ab9 */ /* 0x000fe20000000800 */
[----:B------:R-:W-:Y:S01]  /*17580*/  UMOV UR7, 0xffffffff ;  /* 0xffffffff00077882 */ /* 0x000fe20000000000 */
[----:B------:R-:W-:Y:S01]  /*17590*/  UIADD3 UR10, UR4, 0x7f, URZ ;  /* 0x0000007f040a7890 */ /* 0x000fe2000fffe03f */
[----:B------:R-:W-:Y:S01]  /*175a0*/  BSSY B0, `(.L_x_556) ;  /* 0x00000d7000007945 */ /* 0x000fe20003800000 */
[----:B------:R-:W-:Y:S01]  /*175b0*/  ULDC UR5, c[0x0][0x600] ;  /* 0x0001800000057ab9 */ /* 0x000fe20000000800 */
[----:B------:R-:W-:Y:S01]  /*175c0*/  UMOV UR9, 0x1 ;  /* 0x0000000100097882 */ /* 0x000fe20000000000 */
[----:B------:R-:W-:Y:S01]  /*175d0*/  USHF.L.U32 UR7, UR7, UR6, URZ ;  /* 0x0000000607077299 */ /* 0x000fe2000800063f */
[----:B------:R-:W-:Y:S01]  /*175e0*/  MOV R10, 0x1 ;  /* 0x00000001000a7802 */ /* 0x000fe20000000f00 */
[----:B------:R-:W-:Y:S01]  /*175f0*/  UIADD3 UR4, UR5, -0x1, URZ ;  /* 0xffffffff05047890 */ /* 0x000fe2000fffe03f */
[----:B------:R-:W-:Y:S01]  /*17600*/  MOV R0, 0x1 ;  /* 0x0000000100007802 */ /* 0x000fe20000000f00 */
[----:B------:R-:W-:Y:S01]  /*17610*/  ULDC UR8, c[0x0][0xc] ;  /* 0x0000030000087ab9 */ /* 0x000fe20000000800 */
[----:B------:R-:W-:Y:S01]  /*17620*/  USHF.L.U32 UR5, UR9, UR6, URZ ;  /* 0x0000000609057299 */ /* 0x000fe2000800063f */
[----:B------:R-:W-:Y:S01]  /*17630*/  IMAD.MOV.U32 R6, RZ, RZ, RZ ;  /* 0x000000ffff067224 */ /* 0x000fe200078e00ff */
[----:B------:R-:W-:Y:S01]  /*17640*/  USHF.R.S32.HI UR11, URZ, 0x1f, UR10 ;  /* 0x0000001f3f0b7899 */ /* 0x000fe2000801140a */
[----:B------:R-:W-:Y:S01]  /*17650*/  ULDC UR9, c[0x0][0x10] ;  /* 0x0000040000097ab9 */ /* 0x000fe20000000800 */
[----:B------:R-:W-:-:S02]  /*17660*/  ULOP3.LUT UR6, URZ, UR7, URZ, 0x33, !UPT ;  /* 0x000000073f067292 */ /* 0x000fc4000f8e333f */
[----:B------:R-:W-:Y:S02]  /*17670*/  UIMAD.WIDE.U32 UR8, UR8, UR9, URZ ;  /* 0x00000009080872a5 */ /* 0x000fe4000f8e003f */
[----:B------:R-:W-:Y:S01]  /*17680*/  ULEA.HI UR11, UR11, UR10, URZ, 0x7 ;  /* 0x0000000a0b0b7291 */ /* 0x000fe2000f8f383f */
[----:B0-----:R-:W-:Y:S01]  /*17690*/  IMAD.U32 R7, RZ, RZ, UR12 ;  /* 0x0000000cff077e24 */ /* 0x001fe2000f8e00ff */
[----:B------:R-:W-:Y:S01]  /*176a0*/  ULDC UR7, c[0x0][0x14] ;  /* 0x0000050000077ab9 */ /* 0x000fe20000000800 */
[----:B------:R-:W-:Y:S02]  /*176b0*/  ULOP3.LUT UR26, UR40, 0x2, URZ, 0xfc, !UPT ;  /* 0x00000002281a7892 */ /* 0x000fe4000f8efc3f */
[----:B------:R-:W-:Y:S01]  /*176c0*/  UIMAD.WIDE.U32 UR22, UR8, UR7, URZ ;  /* 0x00000007081672a5 */ /* 0x000fe2000f8e003f */
[----:B------:R-:W-:Y:S01]  /*176d0*/  LEA R8, R7, 0x100, 0xc ;  /* 0x0000010007087811 */ /* 0x000fe200078e60ff */
[----:B------:R-:W-:Y:S02]  /*176e0*/  UIMAD UR13, UR9, UR7, URZ ;  /* 0x00000007090d72a4 */ /* 0x000fe4000f8e023f */
[----:B------:R-:W-:-:S02]  /*176f0*/  USHF.R.S32.HI UR7, URZ, 0x7, UR11 ;  /* 0x000000073f077899 */ /* 0x000fc4000801140b */
[----:B------:R-:W-:Y:S02]  /*17700*/  UIADD3 UR13, UR23, UR13, URZ ;  /* 0x0000000d170d7290 */ /* 0x000fe4000fffe03f */
[----:B------:R-:W-:Y:S01]  /*17710*/  UIADD3 UR27, UR7, 0x1, URZ ;  /* 0x00000001071b7890 */ /* 0x000fe2000fffe03f */
[----:B------:R-:W-:-:S11]  /*17720*/  ULDC.64 UR24, c[0x0][0x198] ;  /* 0x0000660000187ab9 */ /* 0x000fd60000000a00 */
.L_x_567:
[----:B------:R-:W-:-:S03]  /*17730*/  UMOV UR8, 0xffffffff ;  /* 0xffffffff00087882 */ /* 0x000fc60000000000 */
[----:B------:R-:W-:Y:S05]  /*17740*/  BRA.DIV UR8, `(.L_x_557) ;  /* 0x0000000e08bc7947 */ /* 0x000fea000b800000 */
[----:B------:R-:W-:-:S13]  /*17750*/  ELECT P6, URZ, PT ;  /* 0x00000000003f782f */ /* 0x000fda00038c0000 */
.L_x_577:
[----:B------:R-:W0:Y:S01]  /*17760*/  LDC R3, c[0x0][0x28c] ;  /* 0x0000a300ff037b82 */ /* 0x000e220000000800 */
[----:B------:R-:W-:Y:S01]  /*17770*/  BSSY B1, `(.L_x_558) ;  /* 0x000003c000017945 */ /* 0x000fe20003800000 */
[----:B0-----:R-:W-:-:S13]  /*17780*/  ISETP.LT.OR P6, PT, R3, 0x1, !P6 ;  /* 0x000000010300780c */ /* 0x001fda00077c1670 */
[----:B------:R-:W-:Y:S05]  /*17790*/  @P6 BRA `(.L_x_559) ;  /* 0x0000000000e46947 */ /* 0x000fea0003800000 */
[----:B------:R-:W-:Y:S01]  /*177a0*/  LEA R4, R4, R7, 0x3 ;  /* 0x0000000704047211 */ /* 0x000fe200078e18ff */
[----:B------:R-:W-:Y:S01]  /*177b0*/  IMAD.SHL.U32 R2, R2, 0x100, RZ ;  /* 0x0000010002027824 */ /* 0x000fe200078e00ff */
[----:B------:R-:W-:Y:S01]  /*177c0*/  MOV R13, UR27 ;  /* 0x0000001b000d7c02 */ /* 0x000fe20008000f00 */
[----:B------:R-:W-:Y:S01]  /*177d0*/  IMAD.MOV.U32 R14, RZ, RZ, RZ ;  /* 0x000000ffff0e7224 */ /* 0x000fe200078e00ff */
[----:B------:R-:W-:Y:S01]  /*177e0*/  SHF.L.U32 R4, R4, 0x5, RZ ;  /* 0x0000000504047819 */ /* 0x000fe200000006ff */
[----:B------:R-:W-:Y:S01]  /*177f0*/  IMAD.MOV.U32 R3, RZ, RZ, R0 ;  /* 0x000000ffff037224 */ /* 0x000fe200078e0000 */
[----:B------:R-:W-:-:S07]  /*17800*/  MOV R5, R6 ;  /* 0x0000000600057202 */ /* 0x000fce0000000f00 */
.L_x_562:
[----:B------:R-:W0:Y:S01]  /*17810*/  S2UR UR8, SR_CgaCtaId ;  /* 0x00000000000879c3 */ /* 0x000e220000008800 */
[----:B------:R-:W-:Y:S01]  /*17820*/  MOV R12, 0x400 ;  /* 0x00000400000c7802 */ /* 0x000fe20000000f00 */
[----:B------:R-:W1:Y:S01]  /*17830*/  S2R R15, SR_TID.X ;  /* 0x00000000000f7919 */ /* 0x000e620000002100 */
[----:B------:R-:W-:Y:S01]  /*17840*/  SHF.L.U32 R9, R3, 0x1f, RZ ;  /* 0x0000001f03097819 */ /* 0x000fe200000006ff */
[----:B0-----:R-:W-:-:S05]  /*17850*/  IMAD.U32 R7, RZ, RZ, UR8 ;  /* 0x00000008ff077e24 */ /* 0x001fca000f8e00ff */
[----:B------:R-:W-:-:S04]  /*17860*/  LEA R16, R7, R12, 0x18 ;  /* 0x0000000c07107211 */ /* 0x000fc800078ec0ff */
[----:B------:R-:W-:Y:S02]  /*17870*/  LEA R12, R5, R16, 0x3 ;  /* 0x00000010050c7211 */ /* 0x000fe400078e18ff */
[----:B-1----:R-:W-:Y:S02]  /*17880*/  LOP3.LUT P1, RZ, R15, 0x7f, RZ, 0xc0, !PT ;  /* 0x0000007f0fff7812 */ /* 0x002fe4000782c0ff */
[----:B------:R-:W0:Y:S02]  /*17890*/  SYNCS.PHASECHK.TRANS64.TRYWAIT P0, [R12+URZ+0x18], R9 ;  /* 0x000018090c0075a7 */ /* 0x000e24000800017f */
[----:B0-----:R-:W-:Y:S09]  /*178a0*/  @!P0 BRA `(.L_x_560) ;  /* 0x0000000c00848947 */ /* 0x001ff20003800000 */
.L_x_578:
[----:B0-----:R-:W0:Y:S01]  /*178b0*/  @!P1 LDC R9, c[0x0][0x500] ;  /* 0x00014000ff099b82 */ /* 0x001e220000000800 */
[----:B------:R-:W-:-:S04]  /*178c0*/  UPRMT UR8, UR26, 0x9910, URZ ;  /* 0x000099101a087896 */ /* 0x000fc8000800003f */
[----:B------:R-:W-:-:S06]  /*178d0*/  UISETP.NE.AND UP0, UPT, UR8, 0x2, UPT ;  /* 0x000000020800788c */ /* 0x000fcc000bf05270 */
[----:B------:R-:W-:Y:S01]  /*178e0*/  PLOP3.LUT P0, PT, PT, PT, UP0, 0x80, 0x0 ;  /* 0x000000000000781c */ /* 0x000fe20003f0f008 */
[----:B0-----:R0:W-:-:S12]  /*178f0*/  @!P1 SYNCS.ARRIVE.TRANS64 RZ, [R12+URZ], R9 ;  /* 0x000000090cff99a7 */ /* 0x0011d8000800003f */
[----:B------:R-:W-:Y:S05]  /*17900*/  @P0 BRA `(.L_x_561) ;  /* 0x0000000000040947 */ /* 0x000fea0003800000 */
[----:B------:R-:W-:Y:S01]  /*17910*/  BPT.TRAP 0x1 ;  /* 0x000000040000795c */ /* 0x000fe20000300000 */
.L_x_561:
[C---:B0-----:R-:W-:Y:S01]  /*17920*/  IMAD R9, R5.reuse, 0x8000, R8 ;  /* 0x0000800005097824 */ /* 0x041fe200078e0208 */
[----:B------:R-:W-:Y:S01]  /*17930*/  R2UR UR15, R16 ;  /* 0x00000000100f72ca */ /* 0x000fe200000e0000 */
[----:B------:R-:W-:Y:S01]  /*17940*/  UIADD3 UR14, UP0, UR24, 0xf0, URZ ;  /* 0x000000f0180e7890 */ /* 0x000fe2000ff1e03f */
[----:B------:R-:W-:Y:S01]  /*17950*/  LEA R16, R5, R16, 0xf ;  /* 0x0000001005107211 */ /* 0x000fe200078e78ff */
[----:B------:R-:W-:Y:S01]  /*17960*/  UIADD3 UR28, UP1, UR24, 0x1f0, URZ ;  /* 0x000001f0181c7890 */ /* 0x000fe2000ff3e03f */
[----:B------:R-:W-:Y:S01]  /*17970*/  R2UR UR8, R9 ;  /* 0x00000000090872ca */ /* 0x000fe200000e0000 */
[----:B------:R-:W-:Y:S01]  /*17980*/  VIADD R5, R5, 0x1 ;  /* 0x0000000105057836 */ /* 0x000fe20000000000 */
[----:B------:R-:W-:Y:S01]  /*17990*/  R2UR UR11, R16 ;  /* 0x00000000100b72ca */ /* 0x000fe200000e0000 */
[----:B------:R-:W-:Y:S01]  /*179a0*/  UIADD3.X UR29, URZ, UR25, URZ, UP1, !UPT ;  /* 0x000000193f1d7290 */ /* 0x000fe20008ffe43f */
[----:B------:R-:W-:Y:S01]  /*179b0*/  R2UR UR19, R4 ;  /* 0x00000000041372ca */ /* 0x000fe200000e0000 */
[----:B------:R-:W-:Y:S01]  /*179c0*/  UMOV UR21, 0xff0000 ;  /* 0x00ff000000157882 */ /* 0x000fe20000000000 */
[----:B------:R-:W-:Y:S01]  /*179d0*/  R2UR UR9, R12 ;  /* 0x000000000c0972ca */ /* 0x000fe200000e0000 */
[----:B------:R-:W-:Y:S01]  /*179e0*/  UMOV UR16, 0x0 ;  /* 0x0000000000107882 */ /* 0x000fe20000000000 */
[C---:B------:R-:W-:Y:S01]  /*179f0*/  R2UR UR10, R14.reuse ;  /* 0x000000000e0a72ca */ /* 0x040fe200000e0000 */
[----:B------:R-:W-:Y:S01]  /*17a00*/  UMOV UR17, 0x10000000 ;  /* 0x1000000000117882 */ /* 0x000fe20000000000 */
[----:B------:R-:W-:Y:S01]  /*17a10*/  R2UR UR12, R11 ;  /* 0x000000000b0c72ca */ /* 0x000fe200000e0000 */
[----:B------:R-:W-:Y:S01]  /*17a20*/  VIADD R14, R14, 0x80 ;  /* 0x000000800e0e7836 */ /* 0x000fe20000000000 */
[----:B------:R-:W-:Y:S01]  /*17a30*/  IADD3 R13, R13, -0x1, RZ ;  /* 0xffffffff0d0d7810 */ /* 0x000fe20007ffe0ff */
[----:B------:R-:W-:Y:S01]  /*17a40*/  UIADD3 UR8, UR15, UR8, URZ ;  /* 0x000000080f087290 */ /* 0x000fe2000fffe03f */
[----:B------:R-:W-:Y:S01]  /*17a50*/  R2UR UR20, R2 ;  /* 0x00000000021472ca */ /* 0x000fe200000e0000 */
[----:B------:R-:W-:Y:S01]  /*17a60*/  UIADD3.X UR15, URZ, UR25, URZ, UP0, !UPT ;  /* 0x000000193f0f7290 */ /* 0x000fe200087fe43f */
[----:B------:R-:W-:Y:S01]  /*17a70*/  ISETP.GT.AND P1, PT, R13, 0x1, PT ;  /* 0x000000010d00780c */ /* 0x000fe20003f24270 */
[----:B------:R-:W-:Y:S01]  /*17a80*/  UIADD3 UR18, UR11, 0x18100, URZ ;  /* 0x000181000b127890 */ /* 0x000fe2000fffe03f */
[----:B------:R-:W-:-:S02]  /*17a90*/  ISETP.NE.AND P0, PT, R5, 0x3, PT ;  /* 0x000000030500780c */ /* 0x000fc40003f05270 */
[----:B------:R-:W-:Y:S02]  /*17aa0*/  UMOV UR11, UR19 ;  /* 0x00000013000b7c82 */ /* 0x000fe40008000000 */
[----:B------:R-:W-:Y:S02]  /*17ab0*/  SEL R12, RZ, 0x1, P0 ;  /* 0x00000001ff0c7807 */ /* 0x000fe40000000000 */
[----:B------:R0:W-:Y:S01]  /*17ac0*/  UTMALDG.3D.MULTICAST [UR8], [UR14], UR21, desc[UR16] ;  /* 0x000010080e0073b4 */ /* 0x0001e20008011815 */
[----:B------:R-:W-:Y:S02]  /*17ad0*/  SEL R5, R5, RZ, P0 ;  /* 0x000000ff05057207 */ /* 0x000fe40000000000 */
[----:B------:R-:W-:Y:S01]  /*17ae0*/  LOP3.LUT R3, R3, R12, RZ, 0x3c, !PT ;  /* 0x0000000c03037212 */ /* 0x000fe200078e3cff */
[----:B0-----:R-:W-:Y:S01]  /*17af0*/  UMOV UR8, UR18 ;  /* 0x0000001200087c82 */ /* 0x001fe20008000000 */
[----:B------:R-:W-:Y:S02]  /*17b00*/  UMOV UR11, UR20 ;  /* 0x00000014000b7c82 */ /* 0x000fe40008000000 */
[----:B------:R0:W-:Y:S02]  /*17b10*/  UTMALDG.3D [UR8], [UR28], desc[UR16] ;  /* 0x000010081c0075b4 */ /* 0x0001e40008011000 */
[----:B0-----:R-:W-:Y:S05]  /*17b20*/  @P1 BRA `(.L_x_562) ;  /* 0xfffffffc00381947 */ /* 0x001fea000383ffff */
.L_x_559:
[----:B------:R-:W-:Y:S05]  /*17b30*/  BSYNC B1 ;  /* 0x0000000000017941 */ /* 0x000fea0003800000 */
.L_x_558:
[----:B------:R-:W2:Y:S01]  /*17b40*/  LDL.LU R16, [R1+0x200] ;  /* 0x0002000001107983 */ /* 0x000ea20000300800 */
[----:B------:R-:W-:Y:S01]  /*17b50*/  LOP3.LUT P0, RZ, R10, 0xff, RZ, 0xc0, !PT ;  /* 0x000000ff0aff7812 */ /* 0x000fe2000780c0ff */
[----:B------:R-:W-:Y:S02]  /*17b60*/  ULDC.64 UR8, c[0x0][0x650] ;  /* 0x0001940000087ab9 */ /* 0x000fe40000000a00 */
[----:B------:R-:W3:Y:S01]  /*17b70*/  LDL.LU R15, [R1+0x204] ;  /* 0x00020400010f7983 */ /* 0x000ee20000300800 */
[----:B------:R-:W-:Y:S01]  /*17b80*/  IADD3 R6, R6, UR7, RZ ;  /* 0x0000000706067c10 */ /* 0x000fe2000fffe0ff */
[----:B------:R-:W-:Y:S01]  /*17b90*/  UISETP.GE.U32.AND UP0, UPT, UR7, 0x3, UPT ;  /* 0x000000030700788c */ /* 0x000fe2000bf06070 */
[----:B------:R-:W-:Y:S01]  /*17ba0*/  BSSY B1, `(.L_x_563) ;  /* 0x0000074000017945 */ /* 0x000fe20003800000 */
[----:B------:R-:W-:Y:S02]  /*17bb0*/  MOV R4, 0xffffffff ;  /* 0xffffffff00047802 */ /* 0x000fe40000000f00 */
[----:B------:R-:W-:-:S02]  /*17bc0*/  MOV R11, 0xffffffff ;  /* 0xffffffff000b7802 */ /* 0x000fc40000000f00 */
[----:B------:R-:W-:Y:S02]  /*17bd0*/  PLOP3.LUT P1, PT, PT, PT, UP0, 0x80, 0x0 ;  /* 0x000000000000781c */ /* 0x000fe40003f2f008 */
[----:B------:R-:W0:Y:S01]  /*17be0*/  @P0 S2R R7, SR_CgaCtaId ;  /* 0x0000000000070919 */ /* 0x000e220000008800 */
[----:B------:R-:W-:Y:S02]  /*17bf0*/  @P0 MOV R2, 0x400 ;  /* 0x0000040000020802 */ /* 0x000fe40000000f00 */
[----:B------:R-:W-:Y:S02]  /*17c00*/  PRMT R10, RZ, 0x7610, R10 ;  /* 0x00007610ff0a7816 */ /* 0x000fe4000000000a */
[----:B0-----:R-:W-:-:S04]  /*17c10*/  @P0 LEA R2, R7, R2, 0x18 ;  /* 0x0000000207020211 */ /* 0x001fc800078ec0ff */
[----:B------:R0:W-:Y:S01]  /*17c20*/  @P0 SYNCS.ARRIVE.TRANS64.A1T0 RZ, [R2+URZ+0x48], RZ ;  /* 0x000048ff02ff09a7 */ /* 0x0001e2000810003f */
[----:B------:R-:W-:Y:S01]  /*17c30*/  ISETP.GT.U32.AND P0, PT, R6, 0x2, PT ;  /* 0x000000020600780c */ /* 0x000fe20003f04070 */
[----:B0-----:R-:W-:-:S05]  /*17c40*/  IMAD.U32 R2, RZ, RZ, UR7 ;  /* 0x00000007ff027e24 */ /* 0x001fca000f8e00ff */
[----:B------:R-:W-:Y:S01]  /*17c50*/  ISETP.LT.U32.AND P0, PT, R2, 0x3, P0 ;  /* 0x000000030200780c */ /* 0x000fe20000701070 */
[----:B------:R-:W-:-:S04]  /*17c60*/  IMAD.WIDE.U32 R2, R6, -0x55555555, RZ ;  /* 0xaaaaaaab06027825 */ /* 0x000fc800078e00ff */
[----:B------:R-:W-:Y:S01]  /*17c70*/  IMAD.MOV.U32 R2, RZ, RZ, -0x1 ;  /* 0xffffffffff027424 */ /* 0x000fe200078e00ff */
[----:B------:R-:W-:Y:S02]  /*17c80*/  SHF.R.U32.HI R5, RZ, 0x1, R3 ;  /* 0x00000001ff057819 */ /* 0x000fe40000011603 */
[----:B------:R-:W-:-:S03]  /*17c90*/  SEL R3, RZ, 0x1, !P0 ;  /* 0x00000001ff037807 */ /* 0x000fc60004000000 */
[----:B------:R-:W-:Y:S01]  /*17ca0*/  IMAD R6, R5, -0x3, R6 ;  /* 0xfffffffd05067824 */ /* 0x000fe200078e0206 */
[----:B------:R-:W-:Y:S02]  /*17cb0*/  LOP3.LUT R0, R0, R3, RZ, 0x3c, !PT ;  /* 0x0000000300007212 */ /* 0x000fe400078e3cff */
[----:B------:R-:W-:Y:S02]  /*17cc0*/  PRMT R3, RZ, 0x7610, R3 ;  /* 0x00007610ff037816 */ /* 0x000fe40000000003 */
[----:B------:R-:W-:Y:S02]  /*17cd0*/  @P1 LOP3.LUT R0, R0, 0x1, R5, 0x78, !PT ;  /* 0x0000000100001812 */ /* 0x000fe400078e7805 */
[----:B---3--:R-:W-:-:S04]  /*17ce0*/  IADD3 R15, P0, R15, UR22, RZ ;  /* 0x000000160f0f7c10 */ /* 0x008fc8000ff1e0ff */
[----:B--2---:R-:W-:Y:S01]  /*17cf0*/  IADD3.X R16, R16, UR13, RZ, P0, !PT ;  /* 0x0000000d10107c10 */ /* 0x004fe200087fe4ff */
[----:B------:R0:W-:Y:S01]  /*17d00*/  STL [R1+0x204], R15 ;  /* 0x0002040f01007387 */ /* 0x0001e20000100800 */
[----:B------:R-:W-:-:S03]  /*17d10*/  ISETP.GE.U32.AND P0, PT, R15, UR8, PT ;  /* 0x000000080f007c0c */ /* 0x000fc6000bf06070 */
[----:B------:R0:W-:Y:S01]  /*17d20*/  STL [R1+0x200], R16 ;  /* 0x0002001001007387 */ /* 0x0001e20000100800 */
[----:B------:R-:W-:-:S13]  /*17d30*/  ISETP.GE.U32.AND.EX P0, PT, R16, UR9, PT, P0 ;  /* 0x0000000910007c0c */ /* 0x000fda000bf06100 */
[----:B0-----:R-:W-:Y:S05]  /*17d40*/  @P0 BRA `(.L_x_564) ;  /* 0x0000000400640947 */ /* 0x001fea0003800000 */
[----:B------:R-:W0:Y:S01]  /*17d50*/  S2R R9, SR_CTAID.X ;  /* 0x0000000000097919 */ /* 0x000e220000002500 */
[----:B------:R-:W-:Y:S01]  /*17d60*/  ULDC UR8, c[0x0][0x150] ;  /* 0x0000540000087ab9 */ /* 0x000fe20000000800 */
[----:B------:R-:W1:Y:S01]  /*17d70*/  LDC R4, c[0x0][0x144] ;  /* 0x00005100ff047b82 */ /* 0x000e620000000800 */
[----:B------:R-:W-:Y:S01]  /*17d80*/  UISETP.NE.AND UP0, UPT, UR46, URZ, UPT ;  /* 0x0000003f2e00728c */ /* 0x000fe2000bf05270 */
[----:B------:R-:W2:Y:S01]  /*17d90*/  S2R R5, SR_CTAID.Y ;  /* 0x0000000000057919 */ /* 0x000ea20000002600 */
[----:B------:R-:W-:-:S04]  /*17da0*/  ULDC UR11, c[0x0][0x630] ;  /* 0x00018c00000b7ab9 */ /* 0x000fc80000000800 */
[----:B------:R-:W-:Y:S01]  /*17db0*/  PLOP3.LUT P0, PT, PT, PT, UP0, 0x80, 0x0 ;  /* 0x000000000000781c */ /* 0x000fe20003f0f008 */
[----:B------:R-:W3:Y:S01]  /*17dc0*/  LDC R12, c[0x0][0x148] ;  /* 0x00005200ff0c7b82 */ /* 0x000ee20000000800 */
[----:B0-----:R-:W-:Y:S02]  /*17dd0*/  I2FP.F32.U32 R2, R9 ;  /* 0x0000000900027245 */ /* 0x001fe40000201000 */
[----:B--2---:R-:W-:-:S03]  /*17de0*/  I2FP.F32.U32 R3, R5 ;  /* 0x0000000500037245 */ /* 0x004fc60000201000 */
[----:B------:R-:W-:Y:S01]  /*17df0*/  FMUL R2, R2, UR8 ;  /* 0x0000000802027c20 */ /* 0x000fe20008400000 */
[----:B------:R-:W-:Y:S02]  /*17e00*/  ULDC UR8, c[0x0][0x154] ;  /* 0x0000550000087ab9 */ /* 0x000fe40000000800 */
[----:B------:R-:W-:Y:S01]  /*17e10*/  FMUL R11, R3, UR8 ;  /* 0x00000008030b7c20 */ /* 0x000fe20008400000 */
[----:B------:R-:W-:Y:S02]  /*17e20*/  ULDC.64 UR8, c[0x0][0x628] ;  /* 0x00018a0000087ab9 */ /* 0x000fe40000000a00 */
[----:B------:R-:W0:Y:S08]  /*17e30*/  F2I.U32.TRUNC.NTZ R2, R2 ;  /* 0x0000000200027305 */ /* 0x000e30000020f000 */
[----:B------:R-:W2:Y:S01]  /*17e40*/  F2I.U32.TRUNC.NTZ R11, R11 ;  /* 0x0000000b000b7305 */ /* 0x000ea2000020f000 */
[----:B0-----:R-:W-:-:S02]  /*17e50*/  IMAD.MOV R3, RZ, RZ, -R2 ;  /* 0x000000ffff037224 */ /* 0x001fc400078e0a02 */
[----:B------:R-:W-:Y:S02]  /*17e60*/  IMAD.MOV.U32 R2, RZ, RZ, R15 ;  /* 0x000000ffff027224 */ /* 0x000fe400078e000f */
[----:B-1----:R-:W-:Y:S01]  /*17e70*/  IMAD R9, R4, R3, R9 ;  /* 0x0000000304097224 */ /* 0x002fe200078e0209 */
[----:B--2---:R-:W-:-:S05]  /*17e80*/  IADD3 R3, -R11, RZ, RZ ;  /* 0x000000ff0b037210 */ /* 0x004fca0007ffe1ff */
[----:B---3--:R-:W-:Y:S01]  /*17e90*/  @P0 IMAD R9, R12, R3, R5 ;  /* 0x000000030c090224 */ /* 0x008fe200078e0205 */
[----:B------:R-:W-:Y:S02]  /*17ea0*/  ISETP.NE.U32.AND P0, PT, RZ, UR8, PT ;  /* 0x00000008ff007c0c */ /* 0x000fe4000bf05070 */
[----:B------:R-:W-:Y:S02]  /*17eb0*/  MOV R3, R16 ;  /* 0x0000001000037202 */ /* 0x000fe40000000f00 */
[----:B------:R-:W-:-:S13]  /*17ec0*/  ISETP.NE.AND.EX P0, PT, RZ, UR9, PT, P0 ;  /* 0x00000009ff007c0c */ /* 0x000fda000bf05300 */
[----:B------:R-:W-:Y:S05]  /*17ed0*/  @!P0 BRA `(.L_x_565) ;  /* 0x0000000000288947 */ /* 0x000fea0003800000 */
[----:B------:R-:W-:Y:S02]  /*17ee0*/  ULDC UR10, c[0x0][0x634] ;  /* 0x00018d00000a7ab9 */ /* 0x000fe40000000800 */
[----:B------:R-:W-:-:S05]  /*17ef0*/  IADD3 R3, P0, R15, UR10, RZ ;  /* 0x0000000a0f037c10 */ /* 0x000fca000ff1e0ff */
[----:B------:R-:W-:-:S04]  /*17f00*/  IMAD.X R11, RZ, RZ, R16, P0 ;  /* 0x000000ffff0b7224 */ /* 0x000fc800000e0610 */
[----:B------:R-:W-:-:S04]  /*17f10*/  IMAD.WIDE.U32 R4, R11, UR8, RZ ;  /* 0x000000080b047c25 */ /* 0x000fc8000f8e00ff */
[----:B------:R-:W-:-:S04]  /*17f20*/  IMAD.WIDE.U32 R4, P0, R3, UR9, R4 ;  /* 0x0000000903047c25 */ /* 0x000fc8000f800004 */
[----:B------:R-:W-:-:S04]  /*17f30*/  IMAD.WIDE.U32 R2, R3, UR8, RZ ;  /* 0x0000000803027c25 */ /* 0x000fc8000f8e00ff */
[----:B------:R-:W-:Y:S01]  /*17f40*/  IMAD.MOV.U32 R2, RZ, RZ, R5 ;  /* 0x000000ffff027224 */ /* 0x000fe200078e0005 */
[----:B------:R-:W-:Y:S02]  /*17f50*/  IADD3 RZ, P1, R3, R4, RZ ;  /* 0x0000000403ff7210 */ /* 0x000fe40007f3e0ff */
[----:B------:R-:W-:-:S03]  /*17f60*/  IADD3.X R3, RZ, RZ, RZ, P0, !PT ;  /* 0x000000ffff037210 */ /* 0x000fc600007fe4ff */
[----:B------:R-:W-:-:S08]  /*17f70*/  IMAD.WIDE.U32.X R2, R11, UR9, R2, P1 ;  /* 0x000000090b027c25 */ /* 0x000fd000088e0402 */
.L_x_565:
[--C-:B------:R-:W-:Y:S01]  /*17f80*/  SHF.R.U64 R11, R2, UR11, R3.reuse ;  /* 0x0000000b020b7c19 */ /* 0x100fe20008001203 */
[----:B------:R-:W-:Y:S01]  /*17f90*/  ULDC.64 UR8, c[0x0][0x620] ;  /* 0x0001880000087ab9 */ /* 0x000fe20000000a00 */
[----:B------:R-:W-:Y:S01]  /*17fa0*/  SHF.R.U32.HI R2, RZ, UR11, R3 ;  /* 0x0000000bff027c19 */ /* 0x000fe20008011603 */
[----:B------:R-:W-:Y:S01]  /*17fb0*/  ULDC.64 UR10, c[0x0][0x640] ;  /* 0x00019000000a7ab9 */ /* 0x000fe20000000a00 */
[----:B------:R-:W-:Y:S02]  /*17fc0*/  IADD3 R13, P0, RZ, -R11, RZ ;  /* 0x8000000bff0d7210 */ /* 0x000fe40007f1e0ff */
[----:B------:R-:W-:Y:S02]  /*17fd0*/  MOV R3, R16 ;  /* 0x0000001000037202 */ /* 0x000fe40000000f00 */
[----:B------:R-:W-:Y:S02]  /*17fe0*/  IADD3.X R2, RZ, ~R2, RZ, P0, !PT ;  /* 0x80000002ff027210 */ /* 0x000fe400007fe4ff */
[----:B------:R-:W-:-:S03]  /*17ff0*/  ISETP.NE.U32.AND P0, PT, RZ, UR10, PT ;  /* 0x0000000aff007c0c */ /* 0x000fc6000bf05070 */
[----:B------:R-:W-:Y:S01]  /*18000*/  IMAD R2, R2, UR8, RZ ;  /* 0x0000000802027c24 */ /* 0x000fe2000f8e02ff */
[----:B------:R-:W-:-:S03]  /*18010*/  ISETP.NE.AND.EX P0, PT, RZ, UR11, PT, P0 ;  /* 0x0000000bff007c0c */ /* 0x000fc6000bf05300 */
[----:B------:R-:W-:Y:S02]  /*18020*/  IMAD R5, R13, UR9, R2 ;  /* 0x000000090d057c24 */ /* 0x000fe4000f8e0202 */
[----:B------:R-:W-:-:S04]  /*18030*/  IMAD.MOV.U32 R2, RZ, RZ, R15 ;  /* 0x000000ffff027224 */ /* 0x000fc800078e000f */
[----:B------:R-:W-:Y:S01]  /*18040*/  IMAD.WIDE.U32 R2, R13, UR8, R2 ;  /* 0x000000080d027c25 */ /* 0x000fe2000f8e0002 */
[----:B------:R-:W-:-:S03]  /*18050*/  ULDC UR8, c[0x0][0x618] ;  /* 0x0001860000087ab9 */ /* 0x000fc60000000800 */
[----:B------:R-:W-:-:S05]  /*18060*/  IMAD.IADD R3, R3, 0x1, R5 ;  /* 0x0000000103037824 */ /* 0x000fca00078e0205 */
[--C-:B------:R-:W-:Y:S02]  /*18070*/  SHF.R.U64 R12, R2, UR8, R3.reuse ;  /* 0x00000008020c7c19 */ /* 0x100fe40008001203 */
[----:B------:R-:W-:Y:S01]  /*18080*/  SHF.R.U32.HI R3, RZ, UR8, R3 ;  /* 0x00000008ff037c19 */ /* 0x000fe20008011603 */
[----:B------:R-:W-:-:S03]  /*18090*/  ULDC UR8, c[0x0][0x608] ;  /* 0x0001820000087ab9 */ /* 0x000fc60000000800 */
[--C-:B------:R-:W-:Y:S02]  /*180a0*/  SHF.R.U32.HI R2, RZ, UR8, R3.reuse ;  /* 0x00000008ff027c19 */ /* 0x100fe40008011603 */
[----:B------:R-:W-:Y:S01]  /*180b0*/  SHF.R.U64 R13, R12, UR8, R3 ;  /* 0x000000080c0d7c19 */ /* 0x000fe20008001203 */
[----:B------:R-:W-:Y:S02]  /*180c0*/  ULDC UR8, c[0x0][0x658] ;  /* 0x0001960000087ab9 */ /* 0x000fe40000000800 */
[--C-:B------:R-:W-:Y:S02]  /*180d0*/  SHF.R.U32.HI R15, RZ, UR8, R2.reuse ;  /* 0x00000008ff0f7c19 */ /* 0x100fe40008011602 */
[----:B------:R-:W-:-:S03]  /*180e0*/  SHF.R.U64 R14, R13, UR8, R2 ;  /* 0x000000080d0e7c19 */ /* 0x000fc60008001202 */
[----:B------:R-:W-:Y:S01]  /*180f0*/  IMAD.MOV.U32 R3, RZ, RZ, R15 ;  /* 0x000000ffff037224 */ /* 0x000fe200078e000f */
[----:B------:R-:W-:Y:S01]  /*18100*/  MOV R2, R14 ;  /* 0x0000000e00027202 */ /* 0x000fe20000000f00 */
[----:B------:R-:W-:Y:S06]  /*18110*/  @!P0 BRA `(.L_x_566) ;  /* 0x0000000000288947 */ /* 0x000fec0003800000 */
[----:B------:R-:W-:Y:S02]  /*18120*/  ULDC UR8, c[0x0][0x64c] ;  /* 0x0001930000087ab9 */ /* 0x000fe40000000800 */
[----:B------:R-:W-:-:S04]  /*18130*/  IADD3 R3, P0, R14, UR8, RZ ;  /* 0x000000080e037c10 */ /* 0x000fc8000ff1e0ff */
[----:B------:R-:W-:-:S05]  /*18140*/  IADD3.X R15, RZ, R15, RZ, P0, !PT ;  /* 0x0000000fff0f7210 */ /* 0x000fca00007fe4ff */
[----:B------:R-:W-:-:S04]  /*18150*/  IMAD.WIDE.U32 R4, R15, UR10, RZ ;  /* 0x0000000a0f047c25 */ /* 0x000fc8000f8e00ff */
[----:B------:R-:W-:-:S04]  /*18160*/  IMAD.WIDE.U32 R4, P0, R3, UR11, R4 ;  /* 0x0000000b03047c25 */ /* 0x000fc8000f800004 */
[----:B------:R-:W-:Y:S01]  /*18170*/  IMAD.WIDE.U32 R2, R3, UR10, RZ ;  /* 0x0000000a03027c25 */ /* 0x000fe2000f8e00ff */
[----:B------:R-:W-:-:S04]  /*18180*/  MOV R2, R5 ;  /* 0x0000000500027202 */ /* 0x000fc80000000f00 */
[----:B------:R-:W-:Y:S01]  /*18190*/  IADD3 RZ, P1, R3, R4, RZ ;  /* 0x0000000403ff7210 */ /* 0x000fe20007f3e0ff */
[----:B------:R-:W-:-:S04]  /*181a0*/  IMAD.X R3, RZ, RZ, RZ, P0 ;  /* 0x000000ffff037224 */ /* 0x000fc800000e06ff */
[----:B------:R-:W-:-:S08]  /*181b0*/  IMAD.WIDE.U32.X R2, R15, UR11, R2, P1 ;  /* 0x0000000b0f027c25 */ /* 0x000fd000088e0402 */
.L_x_566:
[----:B------:R-:W-:Y:S01]  /*181c0*/  ULDC UR8, c[0x0][0x648] ;  /* 0x0001920000087ab9 */ /* 0x000fe20000000800 */
[----:B------:R-:W-:Y:S01]  /*181d0*/  LOP3.LUT R13, R13, UR6, RZ, 0xc0, !PT ;  /* 0x000000060d0d7c12 */ /* 0x000fe2000f8ec0ff */
[----:B------:R-:W-:Y:S01]  /*181e0*/  UISETP.NE.AND UP0, UPT, UR46, URZ, UPT ;  /* 0x0000003f2e00728c */ /* 0x000fe2000bf05270 */
[----:B------:R-:W-:Y:S01]  /*181f0*/  SHF.R.U64 R2, R2, UR8, R3 ;  /* 0x0000000802027c19 */ /* 0x000fe20008001203 */
[----:B------:R-:W-:-:S04]  /*18200*/  ULDC UR8, c[0x0][0x638] ;  /* 0x00018e0000087ab9 */ /* 0x000fc80000000800 */
[----:B------:R-:W-:Y:S01]  /*18210*/  IMAD.MOV R3, RZ, RZ, -R2 ;  /* 0x000000ffff037224 */ /* 0x000fe200078e0a02 */
[----:B------:R-:W-:Y:S01]  /*18220*/  PLOP3.LUT P0, PT, PT, PT, UP0, 0x40, 0x0 ;  /* 0x000000000000781c */ /* 0x000fe20003f0e808 */
[----:B------:R-:W-:Y:S01]  /*18230*/  IMAD R4, R2, UR5, R13 ;  /* 0x0000000502047c24 */ /* 0x000fe2000f8e020d */
[----:B------:R-:W-:Y:S01]  /*18240*/  PLOP3.LUT P1, PT, PT, PT, UP0, 0x40, 0x0 ;  /* 0x000000000000781c */ /* 0x000fe20003f2e808 */
[----:B------:R-:W-:Y:S01]  /*18250*/  IMAD R14, R3, UR8, R14 ;  /* 0x00000008030e7c24 */ /* 0x000fe2000f8e020e */
[----:B------:R-:W-:Y:S01]  /*18260*/  ULDC UR8, c[0x0][0x610] ;  /* 0x0001840000087ab9 */ /* 0x000fe20000000800 */
[----:B------:R-:W-:Y:S01]  /*18270*/  LOP3.LUT R3, R12, UR4, RZ, 0xc0, !PT ;  /* 0x000000040c037c12 */ /* 0x000fe2000f8ec0ff */
[----:B------:R-:W-:Y:S01]  /*18280*/  IMAD R9, R4, UR8, R9 ;  /* 0x0000000804097c24 */ /* 0x000fe2000f8e0209 */
[----:B------:R-:W-:-:S03]  /*18290*/  ULDC UR8, c[0x0][0x600] ;  /* 0x0001800000087ab9 */ /* 0x000fc60000000800 */
[----:B------:R-:W-:Y:S01]  /*182a0*/  IMAD R14, R14, UR8, R3 ;  /* 0x000000080e0e7c24 */ /* 0x000fe2000f8e0203 */
[----:B------:R-:W-:-:S04]  /*182b0*/  MOV R3, 0x1 ;  /* 0x0000000100037802 */ /* 0x000fc80000000f00 */
[----:B------:R-:W-:Y:S02]  /*182c0*/  SEL R2, R14, R9, P0 ;  /* 0x000000090e027207 */ /* 0x000fe40000000000 */
[----:B------:R-:W-:-:S07]  /*182d0*/  SEL R4, R9, R14, P1 ;  /* 0x0000000e09047207 */ /* 0x000fce0000800000 */
.L_x_564:
[----:B------:R-:W-:Y:S05]  /*182e0*/  BSYNC B1 ;  /* 0x0000000000017941 */ /* 0x000fea0003800000 */
.L_x_563:
[----:B------:R-:W-:-:S13]  /*182f0*/  LOP3.LUT P0, RZ, R3, 0xff, RZ, 0xc0, !PT ;  /* 0x000000ff03ff7812 */ /* 0x000fda000780c0ff */
[----:B------:R-:W-:Y:S05]  /*18300*/  @P0 BRA `(.L_x_567) ;  /* 0xfffffff400080947 */ /* 0x000fea000383ffff */
[----:B------:R-:W-:Y:S05]  /*18310*/  BSYNC B0 ;  /* 0x0000000000007941 */ /* 0x000fea0003800000 */
.L_x_556:
[----:B------:R-:W-:-:S03]  /*18320*/  UMOV UR8, 0xffffffff ;  /* 0xffffffff00087882 */ /* 0x000fc60000000000 */
[----:B------:R-:W-:Y:S05]  /*18330*/  BRA.DIV UR8, `(.L_x_568) ;  /* 0x0000000208f47947 */ /* 0x000fea000b800000 */
[----:B------:R-:W-:-:S13]  /*18340*/  ELECT P6, URZ, PT ;  /* 0x00000000003f782f */ /* 0x000fda00038c0000 */
.L_x_581:
[----:B------:R-:W-:Y:S04]  /*18350*/  BSSY B0, `(.L_x_569) ;  /* 0x0000023000007945 */ /* 0x000fe80003800000 */
[----:B------:R-:W-:Y:S05]  /*18360*/  @!P6 BRA `(.L_x_570) ;  /* 0x000000000084e947 */ /* 0x000fea0003800000 */
[----:B------:R-:W-:-:S04]  /*18370*/  ULOP3.LUT UR8, UR40, 0x2, URZ, 0xfc, !UPT ;  /* 0x0000000228087892 */ /* 0x000fc8000f8efc3f */
[----:B------:R-:W-:-:S06]  /*18380*/  UISETP.NE.AND UP0, UPT, UR8, 0x3, UPT ;  /* 0x000000030800788c */ /* 0x000fcc000bf05270 */
[----:B------:R-:W-:-:S13]  /*18390*/  PLOP3.LUT P0, PT, PT, PT, UP0, 0x80, 0x0 ;  /* 0x000000000000781c */ /* 0x000fda0003f0f008 */
[----:B------:R-:W-:Y:S05]  /*183a0*/  @!P0 BRA `(.L_x_571) ;  /* 0x0000000000048947 */ /* 0x000fea0003800000 */
[----:B------:R-:W-:Y:S01]  /*183b0*/  BPT.TRAP 0x1 ;  /* 0x000000040000795c */ /* 0x000fe20000300000 */
.L_x_571:
[----:B------:R-:W0:Y:S01]  /*183c0*/  S2R R3, SR_CgaCtaId ;  /* 0x0000000000037919 */ /* 0x000e220000008800 */
[----:B------:R-:W-:-:S04]  /*183d0*/  MOV R2, 0x400 ;  /* 0x0000040000027802 */ /* 0x000fc80000000f00 */
[----:B0-----:R-:W-:Y:S02]  /*183e0*/  LEA R3, R3, R2, 0x18 ;  /* 0x0000000203037211 */ /* 0x001fe400078ec0ff */
[----:B------:R-:W-:-:S03]  /*183f0*/  SHF.L.U32 R2, R0, 0x1f, RZ ;  /* 0x0000001f00027819 */ /* 0x000fc600000006ff */
[----:B------:R-:W-:-:S05]  /*18400*/  VIADD R3, R3, 0x18 ;  /* 0x0000001803037836 */ /* 0x000fca0000000000 */
[----:B------:R-:W-:-:S04]  /*18410*/  LEA R5, R6, R3, 0x3 ;  /* 0x0000000306057211 */ /* 0x000fc800078e18ff */
[----:B------:R-:W0:Y:S02]  /*18420*/  SYNCS.PHASECHK.TRANS64.TRYWAIT P0, [R5+URZ], R2 ;  /* 0x00000002050075a7 */ /* 0x000e24000800017f */
[----:B0-----:R-:W-:Y:S05]  /*18430*/  @!P0 BRA `(.L_x_572) ;  /* 0x0000000000d48947 */ /* 0x001fea0003800000 */
.L_x_582:
[----:B------:R-:W-:-:S05]  /*18440*/  VIADD R6, R6, 0x1 ;  /* 0x0000000106067836 */ /* 0x000fca0000000000 */
[----:B------:R-:W-:-:S04]  /*18450*/  ISETP.NE.AND P0, PT, R6, 0x3, PT ;  /* 0x000000030600780c */ /* 0x000fc80003f05270 */
[----:B0-----:R-:W-:Y:S02]  /*18460*/  SEL R5, RZ, 0x1, P0 ;  /* 0x00000001ff057807 */ /* 0x001fe40000000000 */
[----:B------:R-:W-:Y:S02]  /*18470*/  SEL R6, R6, RZ, P0 ;  /* 0x000000ff06067207 */ /* 0x000fe40000000000 */
[----:B------:R-:W-:Y:S02]  /*18480*/  LOP3.LUT R5, R0, R5, RZ, 0x3c, !PT ;  /* 0x0000000500057212 */ /* 0x000fe400078e3cff */
[----:B------:R-:W-:Y:S02]  /*18490*/  LEA R7, R6, R3, 0x3 ;  /* 0x0000000306077211 */ /* 0x000fe400078e18ff */
[----:B------:R-:W-:-:S04]  /*184a0*/  SHF.L.U32 R0, R5, 0x1f, RZ ;  /* 0x0000001f05007819 */ /* 0x000fc800000006ff */
[----:B------:R-:W0:Y:S02]  /*184b0*/  SYNCS.PHASECHK.TRANS64.TRYWAIT P0, [R7+URZ], R0 ;  /* 0x00000000070075a7 */ /* 0x000e24000800017f */
[----:B0-----:R-:W-:Y:S05]  /*184c0*/  @!P0 BRA `(.L_x_573) ;  /* 0x0000000000c48947 */ /* 0x001fea0003800000 */
.L_x_583:
[----:B0-----:R-:W-:-:S05]  /*184d0*/  VIADD R0, R6, 0x1 ;  /* 0x0000000106007836 */ /* 0x001fca0000000000 */
[----:B------:R-:W-:-:S04]  /*184e0*/  ISETP.NE.AND P0, PT, R0, 0x3, PT ;  /* 0x000000030000780c */ /* 0x000fc80003f05270 */
[----:B------:R-:W-:Y:S02]  /*184f0*/  SEL R2, RZ, 0x1, P0 ;  /* 0x00000001ff027807 */ /* 0x000fe40000000000 */
[----:B------:R-:W-:Y:S02]  /*18500*/  SEL R0, R0, RZ, P0 ;  /* 0x000000ff00007207 */ /* 0x000fe40000000000 */
[----:B------:R-:W-:Y:S02]  /*18510*/  LOP3.LUT R2, R5, R2, RZ, 0x3c, !PT ;  /* 0x0000000205027212 */ /* 0x000fe400078e3cff */
[----:B------:R-:W-:Y:S02]  /*18520*/  LEA R3, R0, R3, 0x3 ;  /* 0x0000000300037211 */ /* 0x000fe400078e18ff */
[----:B------:R-:W-:-:S07]  /*18530*/  SHF.L.U32 R0, R2, 0x1f, RZ ;  /* 0x0000001f02007819 */ /* 0x000fce00000006ff */
.L_x_574:
[----:B0-----:R0:W1:Y:S02]  /*18540*/  SYNCS.PHASECHK.TRANS64.TRYWAIT P0, [R3+URZ], R0 ;  /* 0x00000000030075a7 */ /* 0x001064000800017f */
[----:B-1----:R-:W-:Y:S05]  /*18550*/  @!P0 NANOSLEEP.SYNCS 0x989680 ;  /* 0x009896800000895d */ /* 0x002fea0003900000 */
[----:B------:R-:W1:Y:S02]  /*18560*/  @!P0 SYNCS.PHASECHK.TRANS64 P0, [R3+URZ], R0 ;  /* 0x00000000030085a7 */ /* 0x000e64000800007f */
[----:B-1----:R-:W-:Y:S05]  /*18570*/  @!P0 BRA `(.L_x_574) ;  /* 0xfffffffc00f08947 */ /* 0x002fea000383ffff */
.L_x_570:
[----:B------:R-:W-:Y:S05]  /*18580*/  BSYNC B0 ;  /* 0x0000000000007941 */ /* 0x000fea0003800000 */
.L_x_569:
[----:B------:R-:W-:Y:S05]  /*18590*/  EXIT ;  /* 0x000000000000794d */ /* 0x000fea0003800000 */
.L_x_21:
[----:B--2---:R2:W3:Y:S02]  /*185a0*/  SYNCS.PHASECHK.TRANS64.TRYWAIT P1, [R3+URZ], R2 ;  /* 0x00000002030075a7 */ /* 0x0044e4000802017f */
[----:B---3--:R-:W-:Y:S05]  /*185b0*/  @!P1 NANOSLEEP.SYNCS 0x989680 ;  /* 0x009896800000995d */ /* 0x008fea0003900000 */
[----:B------:R-:W3:Y:S02]  /*185c0*/  @!P1 SYNCS.PHASECHK.TRANS64 P1, [R3+URZ], R2 ;  /* 0x00000002030095a7 */ /* 0x000ee4000802007f */
[----:B---3--:R-:W-:Y:S05]  /*185d0*/  @!P1 BRA `(.L_x_21) ;  /* 0xfffffffc00f09947 */ /* 0x008fea000383ffff */
[----:B------:R-:W-:Y:S05]  /*185e0*/  BRA `(.L_x_20) ;  /* 0xfffffe9000247947 */ /* 0x000fea000383ffff */
.L_x_26:
[----:B-1----:R1:W2:Y:S02]  /*185f0*/  SYNCS.PHASECHK.TRANS64.TRYWAIT P1, [R2+URZ], R3 ;  /* 0x00000003020075a7 */ /* 0x0022a4000802017f */
[----:B--2---:R-:W-:Y:S05]  /*18600*/  @!P1 NANOSLEEP.SYNCS 0x989680 ;  /* 0x009896800000995d */ /* 0x004fea0003900000 */
[----:B------:R-:W2:Y:S02]  /*18610*/  @!P1 SYNCS.PHASECHK.TRANS64 P1, [R2+URZ], R3 ;  /* 0x00000003020095a7 */ /* 0x000ea4000802007f */
[----:B--2---:R-:W-:Y:S05]  /*18620*/  @!P1 BRA `(.L_x_26) ;  /* 0xfffffffc00f09947 */ /* 0x004fea000383ffff */
[----:B------:R-:W-:Y:S05]  /*18630*/  BRA `(.L_x_25) ;  /* 0xfffffec400b47947 */ /* 0x000fea000383ffff */
.L_x_557:
[----:B------:R-:W-:Y:S01]  /*18640*/  BSSY B1, `(.L_x_575) ;  /* 0x0000006000017945 */ /* 0x000fe20003800000 */
[----:B------:R-:W-:-:S07]  /*18650*/  IMAD.MOV.U32 R15, RZ, RZ, -0x1 ;  /* 0xffffffffff0f7424 */ /* 0x000fce00078e00ff */
[----:B------:R-:W-:Y:S05]  /*18660*/  WARPSYNC.COLLECTIVE R15, `(.L_x_576) ;  /* 0x000000000f0c7348 */ /* 0x000fea0003c00000 */
[----:B------:R-:W-:Y:S02]  /*18670*/  ELECT P6, UR62, PT ;  /* 0x00000000003e782f */ /* 0x000fe400038c0000 */
[----:B------:R-:W-:Y:S01]  /*18680*/  MOV R14, UR62 ;  /* 0x0000003e000e7c02 */ /* 0x000fe20008000f00 */
[----:B------:R-:W-:Y:S10]  /*18690*/  ENDCOLLECTIVE ;  /* 0x000000000000791b */ /* 0x000ff40003800000 */
.L_x_576:
[----:B------:R-:W-:Y:S05]  /*186a0*/  BSYNC B1 ;  /* 0x0000000000017941 */ /* 0x000fea0003800000 */
.L_x_575:
[----:B------:R-:W-:Y:S05]  /*186b0*/  BRA `(.L_x_577) ;  /* 0xfffffff000287947 */ /* 0x000fea000383ffff */
.L_x_560:
[----:B0-----:R0:W1:Y:S02]  /*186c0*/  SYNCS.PHASECHK.TRANS64.TRYWAIT P0, [R12+URZ+0x18], R9 ;  /* 0x000018090c0075a7 */ /* 0x001064000800017f */
[----:B-1----:R-:W-:Y:S05]  /*186d0*/  @!P0 NANOSLEEP.SYNCS 0x989680 ;  /* 0x009896800000895d */ /* 0x002fea0003900000 */
[----:B------:R-:W1:Y:S02]  /*186e0*/  @!P0 SYNCS.PHASECHK.TRANS64 P0, [R12+URZ+0x18], R9 ;  /* 0x000018090c0085a7 */ /* 0x000e64000800007f */
[----:B-1----:R-:W-:Y:S05]  /*186f0*/  @!P0 BRA `(.L_x_560) ;  /* 0xfffffffc00f08947 */ /* 0x002fea000383ffff */
[----:B------:R-:W-:Y:S05]  /*18700*/  BRA `(.L_x_578) ;  /* 0xfffffff000687947 */ /* 0x000fea000383ffff */
.L_x_568:
[----:B------:R-:W-:Y:S01]  /*18710*/  BSSY B0, `(.L_x_579) ;  /* 0x0000006000007945 */ /* 0x000fe20003800000 */
[----:B------:R-:W-:-:S07]  /*18720*/  MOV R15, 0xffffffff ;  /* 0xffffffff000f7802 */ /* 0x000fce0000000f00 */
[----:B------:R-:W-:Y:S05]  /*18730*/  WARPSYNC.COLLECTIVE R15, `(.L_x_580) ;  /* 0x000000000f0c7348 */ /* 0x000fea0003c00000 */
[----:B------:R-:W-:Y:S02]  /*18740*/  ELECT P6, UR62, PT ;  /* 0x00000000003e782f */ /* 0x000fe400038c0000 */
[----:B------:R-:W-:Y:S01]  /*18750*/  MOV R14, UR62 ;  /* 0x0000003e000e7c02 */ /* 0x000fe20008000f00 */
[----:B------:R-:W-:Y:S10]  /*18760*/  ENDCOLLECTIVE ;  /* 0x000000000000791b */ /* 0x000ff40003800000 */
.L_x_580:
[----:B------:R-:W-:Y:S05]  /*18770*/  BSYNC B0 ;  /* 0x0000000000007941 */ /* 0x000fea0003800000 */
.L_x_579:
[----:B------:R-:W-:Y:S05]  /*18780*/  BRA `(.L_x_581) ;  /* 0xfffffff800f07947 */ /* 0x000fea000383ffff */
.L_x_572:
[----:B0-----:R0:W1:Y:S02]  /*18790*/  SYNCS.PHASECHK.TRANS64.TRYWAIT P0, [R5+URZ], R2 ;  /* 0x00000002050075a7 */ /* 0x001064000800017f */
[----:B-1----:R-:W-:Y:S05]  /*187a0*/  @!P0 NANOSLEEP.SYNCS 0x989680 ;  /* 0x009896800000895d */ /* 0x002fea0003900000 */
[----:B------:R-:W1:Y:S02]  /*187b0*/  @!P0 SYNCS.PHASECHK.TRANS64 P0, [R5+URZ], R2 ;  /* 0x00000002050085a7 */ /* 0x000e64000800007f */
[----:B-1----:R-:W-:Y:S05]  /*187c0*/  @!P0 BRA `(.L_x_572) ;  /* 0xfffffffc00f08947 */ /* 0x002fea000383ffff */
[----:B------:R-:W-:Y:S05]  /*187d0*/  BRA `(.L_x_582) ;  /* 0xfffffffc00187947 */ /* 0x000fea000383ffff */
.L_x_573:
[----:B0-----:R0:W1:Y:S02]  /*187e0*/  SYNCS.PHASECHK.TRANS64.TRYWAIT P0, [R7+URZ], R0 ;  /* 0x00000000070075a7 */ /* 0x001064000800017f */
[----:B-1----:R-:W-:Y:S05]  /*187f0*/  @!P0 NANOSLEEP.SYNCS 0x989680 ;  /* 0x009896800000895d */ /* 0x002fea0003900000 */
[----:B------:R-:W1:Y:S02]  /*18800*/  @!P0 SYNCS.PHASECHK.TRANS64 P0, [R7+URZ], R0 ;  /* 0x00000000070085a7 */ /* 0x000e64000800007f */
[----:B-1----:R-:W-:Y:S05]  /*18810*/  @!P0 BRA `(.L_x_573) ;  /* 0xfffffffc00f08947 */ /* 0x002fea000383ffff */
[----:B------:R-:W-:Y:S05]  /*18820*/  BRA `(.L_x_583) ;  /* 0xfffffffc00287947 */ /* 0x000fea000383ffff */
.L_x_584:
[----:B------:R-:W-:-:S00]  /*18830*/  BRA `(.L_x_584) ;  /* 0xfffffffc00fc7947 */ /* 0x000fc0000383ffff */
[----:B------:R-:W-:-:S00]  /*18840*/  NOP ;  /* 0x0000000000007918 */ /* 0x000fc00000000000 */
        /* <DEDUP_REMOVED lines=11> */
.L_x_585:


//--------------------- .nv.global.init           --------------------------
	.section	.nv.global.init,"aw",@progbits
.nv.global.init:
	.type		$str$22,@object
	.size		$str$22,($str$23 - $str$22)
$str$22:
        /*0000*/ 	.byte	0x6b, 0x5f, 0x74, 0x69, 0x6c, 0x65, 0x5f, 0x63, 0x6f, 0x75, 0x6e, 0x74, 0x20, 0x3e, 0x3d, 0x20
        /*0010*/ 	.byte	0x31, 0x00
	.type		$str$23,@object
	.size		$str$23,(__unnamed_1 - $str$23)
$str$23:
        /*0012*/ 	.byte	0x2f, 0x74, 0x6d, 0x70, 0x2f, 0x63, 0x75, 0x74, 0x6c, 0x61, 0x73, 0x73, 0x5f, 0x73, 0x77, 0x65
        /*0022*/ 	.byte	0x65, 0x70, 0x5f, 0x73, 0x72, 0x63, 0x2f, 0x69, 0x6e, 0x63, 0x6c, 0x75, 0x64, 0x65, 0x2f, 0x63
        /*0032*/ 	.byte	0x75, 0x74, 0x6c, 0x61, 0x73, 0x73, 0x2f, 0x67, 0x65, 0x6d, 0x6d, 0x2f, 0x63, 0x6f, 0x6c, 0x6c
        /*0042*/ 	.byte	0x65, 0x63, 0x74, 0x69, 0x76, 0x65, 0x2f, 0x73, 0x6d, 0x39, 0x30, 0x5f, 0x6d, 0x6d, 0x61, 0x5f
        /*0052*/ 	.byte	0x74, 0x6d, 0x61, 0x5f, 0x67, 0x6d, 0x6d, 0x61, 0x5f, 0x73, 0x73, 0x5f, 0x77, 0x61, 0x72, 0x70
        /*0062*/ 	.byte	0x73, 0x70, 0x65, 0x63, 0x69, 0x61, 0x6c, 0x69, 0x7a, 0x65, 0x64, 0x2e, 0x68, 0x70, 0x70, 0x00
	.type		__unnamed_1,@object
	.size		__unnamed_1,(.L_0 - __unnamed_1)
__unnamed_1:
        /* <DEDUP_REMOVED lines=174> */
        /*0b52*/ 	.byte	0x00
.L_0:


//--------------------- .nv.shared._ZN7cutlass13device_kernelINS_4gemm6kernel13GemmUniversalIN4cute5tupleIJiiiiEEENS1_10collective13CollectiveMmaINS1_34MainloopSm90TmaGmmaWarpSpecializedILi3ENS5_IJNS4_1CILi1EEENSA_ILi8EEESB_EEENS1_35KernelTmaWarpSpecializedCooperativeEEENS5_IJNSA_ILi256EEESG_NSA_ILi128EEEEEEaNS5_IJlSB_lEEEaSJ_NS4_8TiledMMAINS4_8MMA_AtomIJNS4_4SM904GMMA27MMA_64x256x32_S32S8S8_SS_TNEEEENS4_6LayoutINS5_IJNSA_ILi2EEESB_SB_EEENS5_IJSB_NSA_ILi0EEEST_EEEEENS5_IJNS4_10UnderscoreESW_SW_EEEEENS4_23SM90_TMA_LOAD_MULTICASTENS4_14ComposedLayoutINS4_7SwizzleILi3ELi4ELi3EEENS4_18smem_ptr_flag_bitsILi8EEENSQ_INS5_IJSC_SH_EEENS5_IJSH_SB_EEEEEEEvNS4_8identityENS4_13SM90_TMA_LOADES18_vS19_EENS_8epilogue10collective6detail29Sm90TmaWarpSpecializedAdapterINS1D_15DefaultEpilogueIaSJ_SJ_NS1C_6thread17LinearCombinationIaLi1EiiLNS1H_9ScaleType4KindE0ELNS_15FloatRoundStyleE2EaEENS1_15EpilogueDefaultEEEEEvvEEEEvNT_6ParamsE --------------------------
	.section	.nv.shared._ZN7cutlass13device_kernelINS_4gemm6kernel13GemmUniversalIN4cute5tupleIJiiiiEEENS1_10collective13CollectiveMmaINS1_34MainloopSm90TmaGmmaWarpSpecializedILi3ENS5_IJNS4_1CILi1EEENSA_ILi8EEESB_EEENS1_35KernelTmaWarpSpecializedCooperativeEEENS5_IJNSA_ILi256EEESG_NSA_ILi128EEEEEEaNS5_IJlSB_lEEEaSJ_NS4_8TiledMMAINS4_8MMA_AtomIJNS4_4SM904GMMA27MMA_64x256x32_S32S8S8_SS_TNEEEENS4_6LayoutINS5_IJNSA_ILi2EEESB_SB_EEENS5_IJSB_NSA_ILi0EEEST_EEEEENS5_IJNS4_10UnderscoreESW_SW_EEEEENS4_23SM90_TMA_LOAD_MULTICASTENS4_14ComposedLayoutINS4_7SwizzleILi3ELi4ELi3EEENS4_18smem_ptr_flag_bitsILi8EEENSQ_INS5_IJSC_SH_EEENS5_IJSH_SB_EEEEEEEvNS4_8identityENS4_13SM90_TMA_LOADES18_vS19_EENS_8epilogue10collective6detail29Sm90TmaWarpSpecializedAdapterINS1D_15DefaultEpilogueIaSJ_SJ_NS1C_6thread17LinearCombinationIaLi1EiiLNS1H_9ScaleType4KindE0ELNS_15FloatRoundStyleE2EaEENS1_15EpilogueDefaultEEEEEvvEEEEvNT_6ParamsE,"aw",@nobits
	.sectionflags	@""
	.align	16
	.zero		1024


//--------------------- .nv.shared.reserved.0     --------------------------
	.section	.nv.shared.reserved.0,"aw",@nobits
	.weak		__nv_reservedSMEM_offset_0_alias
	.size		__nv_reservedSMEM_offset_0_alias, 0, 0
	.other		__nv_reservedSMEM_offset_0_alias,@"STO_CUDA_RESERVED_SHARED STV_DEFAULT"
__nv_reservedSMEM_offset_0_alias:
	.zero		0


//--------------------- .nv.global                --------------------------
	.section	.nv.global,"aw",@nobits
.nv.global:
	.type		_ZN40_INTERNAL_c5020f38_4_k_cu_f3800f53_204824cute1_E,@object
	.size		_ZN40_INTERNAL_c5020f38_4_k_cu_f3800f53_204824cute1_E,(_ZN40_INTERNAL_c5020f38_4_k_cu_f3800f53_204824cuda3std3__45__cpo6cbeginE - _ZN40_INTERNAL_c5020f38_4_k_cu_f3800f53_204824cute1_E)
_ZN40_INTERNAL_c5020f38_4_k_cu_f3800f53_204824cute1_E:
	.zero		1
	.type		_ZN40_INTERNAL_c5020f38_4_k_cu_f3800f53_204824cuda3std3__45__cpo6cbeginE,@object
	.size		_ZN40_INTERNAL_c5020f38_4_k_cu_f3800f53_204824cuda3std3__45__cpo6cbeginE,(_ZN40_INTERNAL_c5020f38_4_k_cu_f3800f53_204824cuda3std3__48in_placeE - _ZN40_INTERNAL_c5020f38_4_k_cu_f3800f53_204824cuda3std3__45__cpo6cbeginE)
_ZN40_INTERNAL_c5020f38_4_k_cu_f3800f53_204824cuda3std3__45__cpo6cbeginE:
	.zero		1
	.type		_ZN40_INTERNAL_c5020f38_4_k_cu_f3800f53_204824cuda3std3__48in_placeE,@object
	.size		_ZN40_INTERNAL_c5020f38_4_k_cu_f3800f53_204824cuda3std3__48in_placeE,(_ZN40_INTERNAL_c5020f38_4_k_cu_f3800f53_204824cuda3std6ranges3__45__cpo9iter_moveE - _ZN40_INTERNAL_c5020f38_4_k_cu_f3800f53_204824cuda3std3__48in_placeE)
_ZN40_INTERNAL_c5020f38_4_k_cu_f3800f53_204824cuda3std3__48in_placeE:
	.zero		1
	.type		_ZN40_INTERNAL_c5020f38_4_k_cu_f3800f53_204824cuda3std6ranges3__45__cpo9iter_moveE,@object
	.size		_ZN40_INTERNAL_c5020f38_4_k_cu_f3800f53_204824cuda3std6ranges3__45__cpo9iter_moveE,(_ZN40_INTERNAL_c5020f38_4_k_cu_f3800f53_204824cuda3std3__45__cpo5beginE - _ZN40_INTERNAL_c5020f38_4_k_cu_f3800f53_204824cuda3std6ranges3__45__cpo9iter_moveE)
_ZN40_INTERNAL_c5020f38_4_k_cu_f3800f53_204824cuda3std6ranges3__45__cpo9iter_moveE:
	.zero		1
	.type		_ZN40_INTERNAL_c5020f38_4_k_cu_f3800f53_204824cuda3std3__45__cpo5beginE,@object
	.size		_ZN40_INTERNAL_c5020f38_4_k_cu_f3800f53_204824cuda3std3__45__cpo5beginE,(_ZN40_INTERNAL_c5020f38_4_k_cu_f3800f53_204824cuda3std3__442_GLOBAL__N__c5020f38_4_k_cu_f3800f53_204826ignoreE - _ZN40_INTERNAL_c5020f38_4_k_cu_f3800f53_204824cuda3std3__45__cpo5beginE)
_ZN40_INTERNAL_c5020f38_4_k_cu_f3800f53_204824cuda3std3__45__cpo5beginE:
	.zero		1
	.type		_ZN40_INTERNAL_c5020f38_4_k_cu_f3800f53_204824cuda3std3__442_GLOBAL__N__c5020f38_4_k_cu_f3800f53_204826ignoreE,@object
	.size		_ZN40_INTERNAL_c5020f38_4_k_cu_f3800f53_204824cuda3std3__442_GLOBAL__N__c5020f38_4_k_cu_f3800f53_204826ignoreE,(_ZN40_INTERNAL_c5020f38_4_k_cu_f3800f53_204824cute7productE - _ZN40_INTERNAL_c5020f38_4_k_cu_f3800f53_204824cuda3std3__442_GLOBAL__N__c5020f38_4_k_cu_f3800f53_204826ignoreE)
_ZN40_INTERNAL_c5020f38_4_k_cu_f3800f53_204824cuda3std3__442_GLOBAL__N__c5020f38_4_k_cu_f3800f53_204826ignoreE:
	.zero		1
	.type		_ZN40_INTERNAL_c5020f38_4_k_cu_f3800f53_204824cute7productE,@object
	.size		_ZN40_INTERNAL_c5020f38_4_k_cu_f3800f53_204824cute7productE,(_ZN40_INTERNAL_c5020f38_4_k_cu_f3800f53_204824cuda3std3__45__cpo3endE - _ZN40_INTERNAL_c5020f38_4_k_cu_f3800f53_204824cute7productE)
_ZN40_INTERNAL_c5020f38_4_k_cu_f3800f53_204824cute7productE:
	.zero		1
	.type		_ZN40_INTERNAL_c5020f38_4_k_cu_f3800f53_204824cuda3std3__45__cpo3endE,@object
	.size		_ZN40_INTERNAL_c5020f38_4_k_cu_f3800f53_204824cuda3std3__45__cpo3endE,(_ZN40_INTERNAL_c5020f38_4_k_cu_f3800f53_204824cuda3std3__419piecewise_constructE - _ZN40_INTERNAL_c5020f38_4_k_cu_f3800f53_204824cuda3std3__45__cpo3endE)
_ZN40_INTERNAL_c5020f38_4_k_cu_f3800f53_204824cuda3std3__45__cpo3endE:
	.zero		1
	.type		_ZN40_INTERNAL_c5020f38_4_k_cu_f3800f53_204824cuda3std3__419piecewise_constructE,@object
	.size		_ZN40_INTERNAL_c5020f38_4_k_cu_f3800f53_204824cuda3std3__419piecewise_constructE,(_ZN40_INTERNAL_c5020f38_4_k_cu_f3800f53_204824cuda3std3__45__cpo4cendE - _ZN40_INTERNAL_c5020f38_4_k_cu_f3800f53_204824cuda3std3__419piecewise_constructE)
_ZN40_INTERNAL_c5020f38_4_k_cu_f3800f53_204824cuda3std3__419piecewise_constructE:
	.zero		1
	.type		_ZN40_INTERNAL_c5020f38_4_k_cu_f3800f53_204824cuda3std3__45__cpo4cendE,@object
	.size		_ZN40_INTERNAL_c5020f38_4_k_cu_f3800f53_204824cuda3std3__45__cpo4cendE,(_ZN40_INTERNAL_c5020f38_4_k_cu_f3800f53_204824cuda3std6ranges3__45__cpo4swapE - _ZN40_INTERNAL_c5020f38_4_k_cu_f3800f53_204824cuda3std3__45__cpo4cendE)
_ZN40_INTERNAL_c5020f38_4_k_cu_f3800f53_204824cuda3std3__45__cpo4cendE:
	.zero		1
	.type		_ZN40_INTERNAL_c5020f38_4_k_cu_f3800f53_204824cuda3std6ranges3__45__cpo4swapE,@object
	.size		_ZN40_INTERNAL_c5020f38_4_k_cu_f3800f53_204824cuda3std6ranges3__45__cpo4swapE,(.L_8 - _ZN40_INTERNAL_c5020f38_4_k_cu_f3800f53_204824cuda3std6ranges3__45__cpo4swapE)
_ZN40_INTERNAL_c5020f38_4_k_cu_f3800f53_204824cuda3std6ranges3__45__cpo4swapE:
	.zero		1
.L_8:


//--------------------- .nv.constant0._ZN7cutlass13device_kernelINS_4gemm6kernel13GemmUniversalIN4cute5tupleIJiiiiEEENS1_10collective13CollectiveMmaINS1_34MainloopSm90TmaGmmaWarpSpecializedILi3ENS5_IJNS4_1CILi1EEENSA_ILi8EEESB_EEENS1_35KernelTmaWarpSpecializedCooperativeEEENS5_IJNSA_ILi256EEESG_NSA_ILi128EEEEEEaNS5_IJlSB_lEEEaSJ_NS4_8TiledMMAINS4_8MMA_AtomIJNS4_4SM904GMMA27MMA_64x256x32_S32S8S8_SS_TNEEEENS4_6LayoutINS5_IJNSA_ILi2EEESB_SB_EEENS5_IJSB_NSA_ILi0EEEST_EEEEENS5_IJNS4_10UnderscoreESW_SW_EEEEENS4_23SM90_TMA_LOAD_MULTICASTENS4_14ComposedLayoutINS4_7SwizzleILi3ELi4ELi3EEENS4_18smem_ptr_flag_bitsILi8EEENSQ_INS5_IJSC_SH_EEENS5_IJSH_SB_EEEEEEEvNS4_8identityENS4_13SM90_TMA_LOADES18_vS19_EENS_8epilogue10collective6detail29Sm90TmaWarpSpecializedAdapterINS1D_15DefaultEpilogueIaSJ_SJ_NS1C_6thread17LinearCombinationIaLi1EiiLNS1H_9ScaleType4KindE0ELNS_15FloatRoundStyleE2EaEENS1_15EpilogueDefaultEEEEEvvEEEEvNT_6ParamsE --------------------------
	.section	.nv.constant0._ZN7cutlass13device_kernelINS_4gemm6kernel13GemmUniversalIN4cute5tupleIJiiiiEEENS1_10collective13CollectiveMmaINS1_34MainloopSm90TmaGmmaWarpSpecializedILi3ENS5_IJNS4_1CILi1EEENSA_ILi8EEESB_EEENS1_35KernelTmaWarpSpecializedCooperativeEEENS5_IJNSA_ILi256EEESG_NSA_ILi128EEEEEEaNS5_IJlSB_lEEEaSJ_NS4_8TiledMMAINS4_8MMA_AtomIJNS4_4SM904GMMA27MMA_64x256x32_S32S8S8_SS_TNEEEENS4_6LayoutINS5_IJNSA_ILi2EEESB_SB_EEENS5_IJSB_NSA_ILi0EEEST_EEEEENS5_IJNS4_10UnderscoreESW_SW_EEEEENS4_23SM90_TMA_LOAD_MULTICASTENS4_14ComposedLayoutINS4_7SwizzleILi3ELi4ELi3EEENS4_18smem_ptr_flag_bitsILi8EEENSQ_INS5_IJSC_SH_EEENS5_IJSH_SB_EEEEEEEvNS4_8identityENS4_13SM90_TMA_LOADES18_vS19_EENS_8epilogue10collective6detail29Sm90TmaWarpSpecializedAdapterINS1D_15DefaultEpilogueIaSJ_SJ_NS1C_6thread17LinearCombinationIaLi1EiiLNS1H_9ScaleType4KindE0ELNS_15FloatRoundStyleE2EaEENS1_15EpilogueDefaultEEEEEvvEEEEvNT_6ParamsE,"a",@progbits
	.sectionflags	@""
	.align	4
.nv.constant0._ZN7cutlass13device_kernelINS_4gemm6kernel13GemmUniversalIN4cute5tupleIJiiiiEEENS1_10collective13CollectiveMmaINS1_34MainloopSm90TmaGmmaWarpSpecializedILi3ENS5_IJNS4_1CILi1EEENSA_ILi8EEESB_EEENS1_35KernelTmaWarpSpecializedCooperativeEEENS5_IJNSA_ILi256EEESG_NSA_ILi128EEEEEEaNS5_IJlSB_lEEEaSJ_NS4_8TiledMMAINS4_8MMA_AtomIJNS4_4SM904GMMA27MMA_64x256x32_S32S8S8_SS_TNEEEENS4_6LayoutINS5_IJNSA_ILi2EEESB_SB_EEENS5_IJSB_NSA_ILi0EEEST_EEEEENS5_IJNS4_10UnderscoreESW_SW_EEEEENS4_23SM90_TMA_LOAD_MULTICASTENS4_14ComposedLayoutINS4_7SwizzleILi3ELi4ELi3EEENS4_18smem_ptr_flag_bitsILi8EEENSQ_INS5_IJSC_SH_EEENS5_IJSH_SB_EEEEEEEvNS4_8identityENS4_13SM90_TMA_LOADES18_vS19_EENS_8epilogue10collective6detail29Sm90TmaWarpSpecializedAdapterINS1D_15DefaultEpilogueIaSJ_SJ_NS1C_6thread17LinearCombinationIaLi1EiiLNS1H_9ScaleType4KindE0ELNS_15FloatRoundStyleE2EaEENS1_15EpilogueDefaultEEEEEvvEEEEvNT_6ParamsE:
	.zero		1664


//--------------------- SYMBOLS --------------------------

	.type		.nv.reservedSmem.offset0,@object
	.size		.nv.reservedSmem.offset0,0x4
	.type		__assertfail,@function
